//
// Generated by NVIDIA NVVM Compiler
//
// Compiler Build ID: CL-36424714
// Cuda compilation tools, release 13.0, V13.0.88
// Based on NVVM 20.0.0
//

.version 9.0
.target sm_100
.address_size 64

	// .globl	_Z3knnPdPiiiiiS_S_
.extern .func  (.param .b64 func_retval0) malloc
(
	.param .b64 malloc_param_0
)
;
.extern .func  (.param .b32 func_retval0) vprintf
(
	.param .b64 vprintf_param_0,
	.param .b64 vprintf_param_1
)
;
.extern .func free
(
	.param .b64 free_param_0
)
;
.global .align 1 .b8 $str[42] = {83, 116, 97, 114, 116, 32, 101, 108, 101, 109, 101, 110, 116, 58, 32, 37, 100, 44, 32, 69, 110, 100, 32, 101, 108, 101, 109, 101, 110, 116, 58, 32, 37, 100, 32, 107, 58, 32, 37, 100, 10};
.global .align 1 .b8 $str$1[46] = {83, 116, 97, 114, 116, 32, 101, 108, 101, 109, 101, 110, 116, 32, 99, 111, 112, 121, 58, 32, 37, 100, 44, 32, 69, 110, 100, 32, 101, 108, 101, 109, 101, 110, 116, 32, 99, 111, 112, 121, 58, 32, 37, 100, 10};

.visible .entry _Z3knnPdPiiiiiS_S_(
	.param .u64 .ptr .align 1 _Z3knnPdPiiiiiS_S__param_0,
	.param .u64 .ptr .align 1 _Z3knnPdPiiiiiS_S__param_1,
	.param .u32 _Z3knnPdPiiiiiS_S__param_2,
	.param .u32 _Z3knnPdPiiiiiS_S__param_3,
	.param .u32 _Z3knnPdPiiiiiS_S__param_4,
	.param .u32 _Z3knnPdPiiiiiS_S__param_5,
	.param .u64 .ptr .align 1 _Z3knnPdPiiiiiS_S__param_6,
	.param .u64 .ptr .align 1 _Z3knnPdPiiiiiS_S__param_7
)
{
	.local .align 8 .b8 	__local_depot0[16];
	.reg .b64 	%SP;
	.reg .b64 	%SPL;
	.reg .pred 	%p<110>;
	.reg .b32 	%r<357>;
	.reg .b64 	%rd<339>;
	.reg .b64 	%fd<240>;

	mov.u64 	%SPL, __local_depot0;
	cvta.local.u64 	%SP, %SPL;
	ld.param.u64 	%rd22, [_Z3knnPdPiiiiiS_S__param_0];
	ld.param.u32 	%r97, [_Z3knnPdPiiiiiS_S__param_2];
	ld.param.u32 	%r99, [_Z3knnPdPiiiiiS_S__param_3];
	ld.param.u32 	%r98, [_Z3knnPdPiiiiiS_S__param_4];
	ld.param.u32 	%r100, [_Z3knnPdPiiiiiS_S__param_5];
	ld.param.u64 	%rd23, [_Z3knnPdPiiiiiS_S__param_6];
	ld.param.u64 	%rd24, [_Z3knnPdPiiiiiS_S__param_7];
	cvta.to.global.u64 	%rd1, %rd24;
	cvta.to.global.u64 	%rd2, %rd23;
	cvta.to.global.u64 	%rd3, %rd22;
	add.u64 	%rd25, %SP, 0;
	add.u64 	%rd4, %SPL, 0;
	mov.u32 	%r101, %ctaid.x;
	mov.u32 	%r102, %ntid.x;
	mov.u32 	%r103, %tid.x;
	mad.lo.s32 	%r1, %r101, %r102, %r103;
	mul.lo.s32 	%r2, %r97, %r1;
	add.s32 	%r104, %r2, %r97;
	min.s32 	%r3, %r104, %r99;
	sub.s32 	%r105, %r3, %r2;
	min.s32 	%r4, %r100, %r105;
	setp.ge.s32 	%p1, %r2, %r99;
	@%p1 bra 	$L__BB0_72;
	add.s32 	%r106, %r3, -1;
	st.local.v2.u32 	[%rd4], {%r2, %r106};
	st.local.u32 	[%rd4+8], %r4;
	mov.u64 	%rd26, $str;
	cvta.global.u64 	%rd27, %rd26;
	{ // callseq 0, 0
	.param .b64 param0;
	st.param.b64 	[param0], %rd27;
	.param .b64 param1;
	st.param.b64 	[param1], %rd25;
	.param .b32 retval0;
	call.uni (retval0), 
	vprintf, 
	(
	param0, 
	param1
	);
	ld.param.b32 	%r107, [retval0];
	} // callseq 0
	mul.wide.s32 	%rd29, %r4, 4;
	{ // callseq 1, 0
	.param .b64 param0;
	st.param.b64 	[param0], %rd29;
	.param .b64 retval0;
	call.uni (retval0), 
	malloc, 
	(
	param0
	);
	ld.param.b64 	%rd30, [retval0];
	} // callseq 1
	mul.wide.s32 	%rd31, %r4, 8;
	{ // callseq 2, 0
	.param .b64 param0;
	st.param.b64 	[param0], %rd31;
	.param .b64 retval0;
	call.uni (retval0), 
	malloc, 
	(
	param0
	);
	ld.param.b64 	%rd32, [retval0];
	} // callseq 2
	setp.lt.s32 	%p2, %r97, 1;
	@%p2 bra 	$L__BB0_55;
	setp.lt.s32 	%p3, %r98, 1;
	@%p3 bra 	$L__BB0_35;
	add.s32 	%r5, %r98, -1;
	and.b32  	%r6, %r98, 7;
	and.b32  	%r7, %r98, 3;
	add.s32 	%r173, %r4, -1;
	and.b32  	%r174, %r173, 15;
	add.s32 	%r8, %r174, -1;
	and.b32  	%r9, %r98, 2147483640;
	and.b32  	%r10, %r98, 1;
	and.b32  	%r11, %r173, -16;
	and.b32  	%r12, %r173, 3;
	mov.u32 	%r321, %r2;
$L__BB0_4:
	setp.lt.u32 	%p48, %r5, 7;
	mul.lo.s32 	%r14, %r321, %r98;
	mov.f64 	%fd239, 0d0000000000000000;
	mov.b32 	%r336, 0;
	@%p48 bra 	$L__BB0_7;
	mov.f64 	%fd239, 0d0000000000000000;
	mov.b32 	%r322, 0;
$L__BB0_6:
	.pragma "nounroll";
	add.s32 	%r177, %r322, %r14;
	mul.wide.s32 	%rd112, %r177, 8;
	add.s64 	%rd113, %rd3, %rd112;
	ld.global.f64 	%fd80, [%rd113];
	mul.wide.u32 	%rd114, %r322, 8;
	add.s64 	%rd115, %rd2, %rd114;
	ld.global.f64 	%fd81, [%rd115];
	sub.f64 	%fd82, %fd80, %fd81;
	fma.rn.f64 	%fd83, %fd82, %fd82, %fd239;
	ld.global.f64 	%fd84, [%rd113+8];
	ld.global.f64 	%fd85, [%rd115+8];
	sub.f64 	%fd86, %fd84, %fd85;
	fma.rn.f64 	%fd87, %fd86, %fd86, %fd83;
	ld.global.f64 	%fd88, [%rd113+16];
	ld.global.f64 	%fd89, [%rd115+16];
	sub.f64 	%fd90, %fd88, %fd89;
	fma.rn.f64 	%fd91, %fd90, %fd90, %fd87;
	ld.global.f64 	%fd92, [%rd113+24];
	ld.global.f64 	%fd93, [%rd115+24];
	sub.f64 	%fd94, %fd92, %fd93;
	fma.rn.f64 	%fd95, %fd94, %fd94, %fd91;
	ld.global.f64 	%fd96, [%rd113+32];
	ld.global.f64 	%fd97, [%rd115+32];
	sub.f64 	%fd98, %fd96, %fd97;
	fma.rn.f64 	%fd99, %fd98, %fd98, %fd95;
	ld.global.f64 	%fd100, [%rd113+40];
	ld.global.f64 	%fd101, [%rd115+40];
	sub.f64 	%fd102, %fd100, %fd101;
	fma.rn.f64 	%fd103, %fd102, %fd102, %fd99;
	ld.global.f64 	%fd104, [%rd113+48];
	ld.global.f64 	%fd105, [%rd115+48];
	sub.f64 	%fd106, %fd104, %fd105;
	fma.rn.f64 	%fd107, %fd106, %fd106, %fd103;
	ld.global.f64 	%fd108, [%rd113+56];
	ld.global.f64 	%fd109, [%rd115+56];
	sub.f64 	%fd110, %fd108, %fd109;
	fma.rn.f64 	%fd239, %fd110, %fd110, %fd107;
	add.s32 	%r322, %r322, 8;
	setp.eq.s32 	%p49, %r322, %r9;
	mov.u32 	%r336, %r9;
	@%p49 bra 	$L__BB0_7;
	bra.uni 	$L__BB0_6;
$L__BB0_7:
	setp.eq.s32 	%p50, %r6, 0;
	@%p50 bra 	$L__BB0_15;
	add.s32 	%r178, %r6, -1;
	setp.lt.u32 	%p51, %r178, 3;
	@%p51 bra 	$L__BB0_10;
	add.s32 	%r179, %r336, %r14;
	mul.wide.s32 	%rd116, %r179, 8;
	add.s64 	%rd117, %rd3, %rd116;
	ld.global.f64 	%fd112, [%rd117];
	mul.wide.u32 	%rd118, %r336, 8;
	add.s64 	%rd119, %rd2, %rd118;
	ld.global.f64 	%fd113, [%rd119];
	sub.f64 	%fd114, %fd112, %fd113;
	fma.rn.f64 	%fd115, %fd114, %fd114, %fd239;
	ld.global.f64 	%fd116, [%rd117+8];
	ld.global.f64 	%fd117, [%rd119+8];
	sub.f64 	%fd118, %fd116, %fd117;
	fma.rn.f64 	%fd119, %fd118, %fd118, %fd115;
	ld.global.f64 	%fd120, [%rd117+16];
	ld.global.f64 	%fd121, [%rd119+16];
	sub.f64 	%fd122, %fd120, %fd121;
	fma.rn.f64 	%fd123, %fd122, %fd122, %fd119;
	ld.global.f64 	%fd124, [%rd117+24];
	ld.global.f64 	%fd125, [%rd119+24];
	sub.f64 	%fd126, %fd124, %fd125;
	fma.rn.f64 	%fd239, %fd126, %fd126, %fd123;
	add.s32 	%r336, %r336, 4;
$L__BB0_10:
	setp.eq.s32 	%p52, %r7, 0;
	@%p52 bra 	$L__BB0_15;
	setp.eq.s32 	%p53, %r7, 1;
	@%p53 bra 	$L__BB0_13;
	add.s32 	%r180, %r336, %r14;
	mul.wide.s32 	%rd120, %r180, 8;
	add.s64 	%rd121, %rd3, %rd120;
	ld.global.f64 	%fd128, [%rd121];
	mul.wide.u32 	%rd122, %r336, 8;
	add.s64 	%rd123, %rd2, %rd122;
	ld.global.f64 	%fd129, [%rd123];
	sub.f64 	%fd130, %fd128, %fd129;
	fma.rn.f64 	%fd131, %fd130, %fd130, %fd239;
	ld.global.f64 	%fd132, [%rd121+8];
	ld.global.f64 	%fd133, [%rd123+8];
	sub.f64 	%fd134, %fd132, %fd133;
	fma.rn.f64 	%fd239, %fd134, %fd134, %fd131;
	add.s32 	%r336, %r336, 2;
$L__BB0_13:
	setp.eq.s32 	%p54, %r10, 0;
	@%p54 bra 	$L__BB0_15;
	add.s32 	%r181, %r336, %r14;
	mul.wide.s32 	%rd124, %r181, 8;
	add.s64 	%rd125, %rd3, %rd124;
	ld.global.f64 	%fd135, [%rd125];
	mul.wide.u32 	%rd126, %r336, 8;
	add.s64 	%rd127, %rd2, %rd126;
	ld.global.f64 	%fd136, [%rd127];
	sub.f64 	%fd137, %fd135, %fd136;
	fma.rn.f64 	%fd239, %fd137, %fd137, %fd239;
$L__BB0_15:
	sqrt.rn.f64 	%fd13, %fd239;
	sub.s32 	%r44, %r321, %r2;
	setp.lt.s32 	%p55, %r44, %r4;
	@%p55 bra 	$L__BB0_33;
	setp.gt.s32 	%p56, %r4, 1;
	mov.b64 	%rd336, 0;
	@%p56 bra 	$L__BB0_17;
	bra.uni 	$L__BB0_31;
$L__BB0_17:
	add.s32 	%r185, %r4, -2;
	setp.lt.u32 	%p57, %r185, 15;
	mov.b32 	%r334, 0;
	mov.b32 	%r326, 1;
	@%p57 bra 	$L__BB0_20;
	mov.b32 	%r334, 0;
	mov.b32 	%r326, 1;
$L__BB0_19:
	.pragma "nounroll";
	mul.wide.u32 	%rd129, %r326, 8;
	add.s64 	%rd130, %rd32, %rd129;
	ld.f64 	%fd138, [%rd130];
	mul.wide.u32 	%rd131, %r334, 8;
	add.s64 	%rd132, %rd32, %rd131;
	ld.f64 	%fd139, [%rd132];
	setp.gt.f64 	%p58, %fd138, %fd139;
	selp.b32 	%r188, %r326, %r334, %p58;
	add.s32 	%r189, %r326, 1;
	ld.f64 	%fd140, [%rd130+8];
	mul.wide.u32 	%rd133, %r188, 8;
	add.s64 	%rd134, %rd32, %rd133;
	ld.f64 	%fd141, [%rd134];
	setp.gt.f64 	%p59, %fd140, %fd141;
	selp.b32 	%r190, %r189, %r188, %p59;
	add.s32 	%r191, %r326, 2;
	ld.f64 	%fd142, [%rd130+16];
	mul.wide.u32 	%rd135, %r190, 8;
	add.s64 	%rd136, %rd32, %rd135;
	ld.f64 	%fd143, [%rd136];
	setp.gt.f64 	%p60, %fd142, %fd143;
	selp.b32 	%r192, %r191, %r190, %p60;
	add.s32 	%r193, %r326, 3;
	ld.f64 	%fd144, [%rd130+24];
	mul.wide.u32 	%rd137, %r192, 8;
	add.s64 	%rd138, %rd32, %rd137;
	ld.f64 	%fd145, [%rd138];
	setp.gt.f64 	%p61, %fd144, %fd145;
	selp.b32 	%r194, %r193, %r192, %p61;
	add.s32 	%r195, %r326, 4;
	ld.f64 	%fd146, [%rd130+32];
	mul.wide.u32 	%rd139, %r194, 8;
	add.s64 	%rd140, %rd32, %rd139;
	ld.f64 	%fd147, [%rd140];
	setp.gt.f64 	%p62, %fd146, %fd147;
	selp.b32 	%r196, %r195, %r194, %p62;
	add.s32 	%r197, %r326, 5;
	ld.f64 	%fd148, [%rd130+40];
	mul.wide.u32 	%rd141, %r196, 8;
	add.s64 	%rd142, %rd32, %rd141;
	ld.f64 	%fd149, [%rd142];
	setp.gt.f64 	%p63, %fd148, %fd149;
	selp.b32 	%r198, %r197, %r196, %p63;
	add.s32 	%r199, %r326, 6;
	ld.f64 	%fd150, [%rd130+48];
	mul.wide.u32 	%rd143, %r198, 8;
	add.s64 	%rd144, %rd32, %rd143;
	ld.f64 	%fd151, [%rd144];
	setp.gt.f64 	%p64, %fd150, %fd151;
	selp.b32 	%r200, %r199, %r198, %p64;
	add.s32 	%r201, %r326, 7;
	ld.f64 	%fd152, [%rd130+56];
	mul.wide.u32 	%rd145, %r200, 8;
	add.s64 	%rd146, %rd32, %rd145;
	ld.f64 	%fd153, [%rd146];
	setp.gt.f64 	%p65, %fd152, %fd153;
	selp.b32 	%r202, %r201, %r200, %p65;
	add.s32 	%r203, %r326, 8;
	ld.f64 	%fd154, [%rd130+64];
	mul.wide.u32 	%rd147, %r202, 8;
	add.s64 	%rd148, %rd32, %rd147;
	ld.f64 	%fd155, [%rd148];
	setp.gt.f64 	%p66, %fd154, %fd155;
	selp.b32 	%r204, %r203, %r202, %p66;
	add.s32 	%r205, %r326, 9;
	ld.f64 	%fd156, [%rd130+72];
	mul.wide.u32 	%rd149, %r204, 8;
	add.s64 	%rd150, %rd32, %rd149;
	ld.f64 	%fd157, [%rd150];
	setp.gt.f64 	%p67, %fd156, %fd157;
	selp.b32 	%r206, %r205, %r204, %p67;
	add.s32 	%r207, %r326, 10;
	ld.f64 	%fd158, [%rd130+80];
	mul.wide.u32 	%rd151, %r206, 8;
	add.s64 	%rd152, %rd32, %rd151;
	ld.f64 	%fd159, [%rd152];
	setp.gt.f64 	%p68, %fd158, %fd159;
	selp.b32 	%r208, %r207, %r206, %p68;
	add.s32 	%r209, %r326, 11;
	ld.f64 	%fd160, [%rd130+88];
	mul.wide.u32 	%rd153, %r208, 8;
	add.s64 	%rd154, %rd32, %rd153;
	ld.f64 	%fd161, [%rd154];
	setp.gt.f64 	%p69, %fd160, %fd161;
	selp.b32 	%r210, %r209, %r208, %p69;
	add.s32 	%r211, %r326, 12;
	ld.f64 	%fd162, [%rd130+96];
	mul.wide.u32 	%rd155, %r210, 8;
	add.s64 	%rd156, %rd32, %rd155;
	ld.f64 	%fd163, [%rd156];
	setp.gt.f64 	%p70, %fd162, %fd163;
	selp.b32 	%r212, %r211, %r210, %p70;
	add.s32 	%r213, %r326, 13;
	ld.f64 	%fd164, [%rd130+104];
	mul.wide.u32 	%rd157, %r212, 8;
	add.s64 	%rd158, %rd32, %rd157;
	ld.f64 	%fd165, [%rd158];
	setp.gt.f64 	%p71, %fd164, %fd165;
	selp.b32 	%r214, %r213, %r212, %p71;
	add.s32 	%r215, %r326, 14;
	ld.f64 	%fd166, [%rd130+112];
	mul.wide.u32 	%rd159, %r214, 8;
	add.s64 	%rd160, %rd32, %rd159;
	ld.f64 	%fd167, [%rd160];
	setp.gt.f64 	%p72, %fd166, %fd167;
	selp.b32 	%r216, %r215, %r214, %p72;
	add.s32 	%r217, %r326, 15;
	ld.f64 	%fd168, [%rd130+120];
	mul.wide.u32 	%rd161, %r216, 8;
	add.s64 	%rd162, %rd32, %rd161;
	ld.f64 	%fd169, [%rd162];
	setp.gt.f64 	%p73, %fd168, %fd169;
	selp.b32 	%r334, %r217, %r216, %p73;
	add.s32 	%r326, %r326, 16;
	setp.ne.s32 	%p74, %r217, %r11;
	@%p74 bra 	$L__BB0_19;
$L__BB0_20:
	add.s32 	%r218, %r4, -1;
	and.b32  	%r219, %r218, 15;
	setp.eq.s32 	%p75, %r219, 0;
	@%p75 bra 	$L__BB0_30;
	setp.lt.u32 	%p76, %r8, 7;
	@%p76 bra 	$L__BB0_23;
	mul.wide.u32 	%rd163, %r326, 8;
	add.s64 	%rd164, %rd32, %rd163;
	ld.f64 	%fd170, [%rd164];
	mul.wide.u32 	%rd165, %r334, 8;
	add.s64 	%rd166, %rd32, %rd165;
	ld.f64 	%fd171, [%rd166];
	setp.gt.f64 	%p77, %fd170, %fd171;
	selp.b32 	%r221, %r326, %r334, %p77;
	add.s32 	%r222, %r326, 1;
	ld.f64 	%fd172, [%rd164+8];
	mul.wide.u32 	%rd167, %r221, 8;
	add.s64 	%rd168, %rd32, %rd167;
	ld.f64 	%fd173, [%rd168];
	setp.gt.f64 	%p78, %fd172, %fd173;
	selp.b32 	%r223, %r222, %r221, %p78;
	add.s32 	%r224, %r326, 2;
	ld.f64 	%fd174, [%rd164+16];
	mul.wide.u32 	%rd169, %r223, 8;
	add.s64 	%rd170, %rd32, %rd169;
	ld.f64 	%fd175, [%rd170];
	setp.gt.f64 	%p79, %fd174, %fd175;
	selp.b32 	%r225, %r224, %r223, %p79;
	add.s32 	%r226, %r326, 3;
	ld.f64 	%fd176, [%rd164+24];
	mul.wide.u32 	%rd171, %r225, 8;
	add.s64 	%rd172, %rd32, %rd171;
	ld.f64 	%fd177, [%rd172];
	setp.gt.f64 	%p80, %fd176, %fd177;
	selp.b32 	%r227, %r226, %r225, %p80;
	add.s32 	%r228, %r326, 4;
	ld.f64 	%fd178, [%rd164+32];
	mul.wide.u32 	%rd173, %r227, 8;
	add.s64 	%rd174, %rd32, %rd173;
	ld.f64 	%fd179, [%rd174];
	setp.gt.f64 	%p81, %fd178, %fd179;
	selp.b32 	%r229, %r228, %r227, %p81;
	add.s32 	%r230, %r326, 5;
	ld.f64 	%fd180, [%rd164+40];
	mul.wide.u32 	%rd175, %r229, 8;
	add.s64 	%rd176, %rd32, %rd175;
	ld.f64 	%fd181, [%rd176];
	setp.gt.f64 	%p82, %fd180, %fd181;
	selp.b32 	%r231, %r230, %r229, %p82;
	add.s32 	%r232, %r326, 6;
	ld.f64 	%fd182, [%rd164+48];
	mul.wide.u32 	%rd177, %r231, 8;
	add.s64 	%rd178, %rd32, %rd177;
	ld.f64 	%fd183, [%rd178];
	setp.gt.f64 	%p83, %fd182, %fd183;
	selp.b32 	%r233, %r232, %r231, %p83;
	add.s32 	%r234, %r326, 7;
	ld.f64 	%fd184, [%rd164+56];
	mul.wide.u32 	%rd179, %r233, 8;
	add.s64 	%rd180, %rd32, %rd179;
	ld.f64 	%fd185, [%rd180];
	setp.gt.f64 	%p84, %fd184, %fd185;
	selp.b32 	%r334, %r234, %r233, %p84;
	add.s32 	%r326, %r326, 8;
$L__BB0_23:
	add.s32 	%r235, %r4, -1;
	and.b32  	%r236, %r235, 7;
	setp.eq.s32 	%p85, %r236, 0;
	@%p85 bra 	$L__BB0_30;
	add.s32 	%r240, %r236, -1;
	setp.lt.u32 	%p86, %r240, 3;
	@%p86 bra 	$L__BB0_26;
	mul.wide.u32 	%rd181, %r326, 8;
	add.s64 	%rd182, %rd32, %rd181;
	ld.f64 	%fd186, [%rd182];
	mul.wide.u32 	%rd183, %r334, 8;
	add.s64 	%rd184, %rd32, %rd183;
	ld.f64 	%fd187, [%rd184];
	setp.gt.f64 	%p87, %fd186, %fd187;
	selp.b32 	%r241, %r326, %r334, %p87;
	add.s32 	%r242, %r326, 1;
	ld.f64 	%fd188, [%rd182+8];
	mul.wide.u32 	%rd185, %r241, 8;
	add.s64 	%rd186, %rd32, %rd185;
	ld.f64 	%fd189, [%rd186];
	setp.gt.f64 	%p88, %fd188, %fd189;
	selp.b32 	%r243, %r242, %r241, %p88;
	add.s32 	%r244, %r326, 2;
	ld.f64 	%fd190, [%rd182+16];
	mul.wide.u32 	%rd187, %r243, 8;
	add.s64 	%rd188, %rd32, %rd187;
	ld.f64 	%fd191, [%rd188];
	setp.gt.f64 	%p89, %fd190, %fd191;
	selp.b32 	%r245, %r244, %r243, %p89;
	add.s32 	%r246, %r326, 3;
	ld.f64 	%fd192, [%rd182+24];
	mul.wide.u32 	%rd189, %r245, 8;
	add.s64 	%rd190, %rd32, %rd189;
	ld.f64 	%fd193, [%rd190];
	setp.gt.f64 	%p90, %fd192, %fd193;
	selp.b32 	%r334, %r246, %r245, %p90;
	add.s32 	%r326, %r326, 4;
$L__BB0_26:
	setp.eq.s32 	%p91, %r12, 0;
	@%p91 bra 	$L__BB0_30;
	setp.eq.s32 	%p92, %r12, 1;
	mul.wide.u32 	%rd191, %r326, 8;
	add.s64 	%rd7, %rd32, %rd191;
	ld.f64 	%fd194, [%rd7];
	mul.wide.u32 	%rd192, %r334, 8;
	add.s64 	%rd193, %rd32, %rd192;
	ld.f64 	%fd195, [%rd193];
	setp.gt.f64 	%p93, %fd194, %fd195;
	selp.b32 	%r334, %r326, %r334, %p93;
	@%p92 bra 	$L__BB0_30;
	setp.eq.s32 	%p94, %r12, 2;
	add.s32 	%r247, %r326, 1;
	ld.f64 	%fd196, [%rd7+8];
	mul.wide.u32 	%rd194, %r334, 8;
	add.s64 	%rd195, %rd32, %rd194;
	ld.f64 	%fd197, [%rd195];
	setp.gt.f64 	%p95, %fd196, %fd197;
	selp.b32 	%r334, %r247, %r334, %p95;
	@%p94 bra 	$L__BB0_30;
	add.s32 	%r248, %r326, 2;
	ld.f64 	%fd198, [%rd7+16];
	mul.wide.u32 	%rd196, %r334, 8;
	add.s64 	%rd197, %rd32, %rd196;
	ld.f64 	%fd199, [%rd197];
	setp.gt.f64 	%p96, %fd198, %fd199;
	selp.b32 	%r334, %r248, %r334, %p96;
$L__BB0_30:
	cvt.u64.u32 	%rd336, %r334;
$L__BB0_31:
	shl.b64 	%rd198, %rd336, 3;
	add.s64 	%rd10, %rd32, %rd198;
	ld.f64 	%fd200, [%rd10];
	setp.geu.f64 	%p97, %fd13, %fd200;
	@%p97 bra 	$L__BB0_34;
	st.f64 	[%rd10], %fd13;
	shl.b64 	%rd199, %rd336, 2;
	add.s64 	%rd200, %rd30, %rd199;
	st.u32 	[%rd200], %r321;
	bra.uni 	$L__BB0_34;
$L__BB0_33:
	mul.wide.s32 	%rd201, %r44, 8;
	add.s64 	%rd202, %rd32, %rd201;
	st.f64 	[%rd202], %fd13;
	mul.wide.s32 	%rd203, %r44, 4;
	add.s64 	%rd204, %rd30, %rd203;
	st.u32 	[%rd204], %r321;
$L__BB0_34:
	add.s32 	%r321, %r321, 1;
	setp.lt.s32 	%p98, %r321, %r3;
	@%p98 bra 	$L__BB0_4;
	bra.uni 	$L__BB0_55;
$L__BB0_35:
	add.s32 	%r109, %r4, -1;
	add.s32 	%r45, %r4, -2;
	add.s32 	%r110, %r4, 15;
	and.b32  	%r111, %r110, 15;
	add.s32 	%r46, %r111, -1;
	add.s32 	%r112, %r4, 7;
	and.b32  	%r113, %r112, 7;
	add.s32 	%r47, %r113, -1;
	and.b32  	%r48, %r109, 15;
	and.b32  	%r49, %r109, -16;
	and.b32  	%r50, %r110, 7;
	and.b32  	%r51, %r112, 3;
	mov.u32 	%r338, %r2;
$L__BB0_36:
	sub.s32 	%r53, %r338, %r2;
	setp.lt.s32 	%p4, %r53, %r4;
	@%p4 bra 	$L__BB0_73;
	setp.lt.s32 	%p5, %r4, 2;
	mov.b64 	%rd337, 0;
	@%p5 bra 	$L__BB0_52;
	setp.lt.u32 	%p6, %r45, 15;
	mov.b32 	%r350, 0;
	mov.b32 	%r342, 1;
	@%p6 bra 	$L__BB0_41;
	mov.b32 	%r350, 0;
	mov.b32 	%r342, 1;
$L__BB0_40:
	.pragma "nounroll";
	mul.wide.u32 	%rd34, %r342, 8;
	add.s64 	%rd35, %rd32, %rd34;
	ld.f64 	%fd14, [%rd35];
	mul.wide.u32 	%rd36, %r350, 8;
	add.s64 	%rd37, %rd32, %rd36;
	ld.f64 	%fd15, [%rd37];
	setp.gt.f64 	%p7, %fd14, %fd15;
	selp.b32 	%r119, %r342, %r350, %p7;
	add.s32 	%r120, %r342, 1;
	ld.f64 	%fd16, [%rd35+8];
	mul.wide.u32 	%rd38, %r119, 8;
	add.s64 	%rd39, %rd32, %rd38;
	ld.f64 	%fd17, [%rd39];
	setp.gt.f64 	%p8, %fd16, %fd17;
	selp.b32 	%r121, %r120, %r119, %p8;
	add.s32 	%r122, %r342, 2;
	ld.f64 	%fd18, [%rd35+16];
	mul.wide.u32 	%rd40, %r121, 8;
	add.s64 	%rd41, %rd32, %rd40;
	ld.f64 	%fd19, [%rd41];
	setp.gt.f64 	%p9, %fd18, %fd19;
	selp.b32 	%r123, %r122, %r121, %p9;
	add.s32 	%r124, %r342, 3;
	ld.f64 	%fd20, [%rd35+24];
	mul.wide.u32 	%rd42, %r123, 8;
	add.s64 	%rd43, %rd32, %rd42;
	ld.f64 	%fd21, [%rd43];
	setp.gt.f64 	%p10, %fd20, %fd21;
	selp.b32 	%r125, %r124, %r123, %p10;
	add.s32 	%r126, %r342, 4;
	ld.f64 	%fd22, [%rd35+32];
	mul.wide.u32 	%rd44, %r125, 8;
	add.s64 	%rd45, %rd32, %rd44;
	ld.f64 	%fd23, [%rd45];
	setp.gt.f64 	%p11, %fd22, %fd23;
	selp.b32 	%r127, %r126, %r125, %p11;
	add.s32 	%r128, %r342, 5;
	ld.f64 	%fd24, [%rd35+40];
	mul.wide.u32 	%rd46, %r127, 8;
	add.s64 	%rd47, %rd32, %rd46;
	ld.f64 	%fd25, [%rd47];
	setp.gt.f64 	%p12, %fd24, %fd25;
	selp.b32 	%r129, %r128, %r127, %p12;
	add.s32 	%r130, %r342, 6;
	ld.f64 	%fd26, [%rd35+48];
	mul.wide.u32 	%rd48, %r129, 8;
	add.s64 	%rd49, %rd32, %rd48;
	ld.f64 	%fd27, [%rd49];
	setp.gt.f64 	%p13, %fd26, %fd27;
	selp.b32 	%r131, %r130, %r129, %p13;
	add.s32 	%r132, %r342, 7;
	ld.f64 	%fd28, [%rd35+56];
	mul.wide.u32 	%rd50, %r131, 8;
	add.s64 	%rd51, %rd32, %rd50;
	ld.f64 	%fd29, [%rd51];
	setp.gt.f64 	%p14, %fd28, %fd29;
	selp.b32 	%r133, %r132, %r131, %p14;
	add.s32 	%r134, %r342, 8;
	ld.f64 	%fd30, [%rd35+64];
	mul.wide.u32 	%rd52, %r133, 8;
	add.s64 	%rd53, %rd32, %rd52;
	ld.f64 	%fd31, [%rd53];
	setp.gt.f64 	%p15, %fd30, %fd31;
	selp.b32 	%r135, %r134, %r133, %p15;
	add.s32 	%r136, %r342, 9;
	ld.f64 	%fd32, [%rd35+72];
	mul.wide.u32 	%rd54, %r135, 8;
	add.s64 	%rd55, %rd32, %rd54;
	ld.f64 	%fd33, [%rd55];
	setp.gt.f64 	%p16, %fd32, %fd33;
	selp.b32 	%r137, %r136, %r135, %p16;
	add.s32 	%r138, %r342, 10;
	ld.f64 	%fd34, [%rd35+80];
	mul.wide.u32 	%rd56, %r137, 8;
	add.s64 	%rd57, %rd32, %rd56;
	ld.f64 	%fd35, [%rd57];
	setp.gt.f64 	%p17, %fd34, %fd35;
	selp.b32 	%r139, %r138, %r137, %p17;
	add.s32 	%r140, %r342, 11;
	ld.f64 	%fd36, [%rd35+88];
	mul.wide.u32 	%rd58, %r139, 8;
	add.s64 	%rd59, %rd32, %rd58;
	ld.f64 	%fd37, [%rd59];
	setp.gt.f64 	%p18, %fd36, %fd37;
	selp.b32 	%r141, %r140, %r139, %p18;
	add.s32 	%r142, %r342, 12;
	ld.f64 	%fd38, [%rd35+96];
	mul.wide.u32 	%rd60, %r141, 8;
	add.s64 	%rd61, %rd32, %rd60;
	ld.f64 	%fd39, [%rd61];
	setp.gt.f64 	%p19, %fd38, %fd39;
	selp.b32 	%r143, %r142, %r141, %p19;
	add.s32 	%r144, %r342, 13;
	ld.f64 	%fd40, [%rd35+104];
	mul.wide.u32 	%rd62, %r143, 8;
	add.s64 	%rd63, %rd32, %rd62;
	ld.f64 	%fd41, [%rd63];
	setp.gt.f64 	%p20, %fd40, %fd41;
	selp.b32 	%r145, %r144, %r143, %p20;
	add.s32 	%r146, %r342, 14;
	ld.f64 	%fd42, [%rd35+112];
	mul.wide.u32 	%rd64, %r145, 8;
	add.s64 	%rd65, %rd32, %rd64;
	ld.f64 	%fd43, [%rd65];
	setp.gt.f64 	%p21, %fd42, %fd43;
	selp.b32 	%r147, %r146, %r145, %p21;
	add.s32 	%r148, %r342, 15;
	ld.f64 	%fd44, [%rd35+120];
	mul.wide.u32 	%rd66, %r147, 8;
	add.s64 	%rd67, %rd32, %rd66;
	ld.f64 	%fd45, [%rd67];
	setp.gt.f64 	%p22, %fd44, %fd45;
	selp.b32 	%r350, %r148, %r147, %p22;
	add.s32 	%r342, %r342, 16;
	setp.ne.s32 	%p23, %r148, %r49;
	@%p23 bra 	$L__BB0_40;
$L__BB0_41:
	setp.eq.s32 	%p24, %r48, 0;
	@%p24 bra 	$L__BB0_51;
	setp.lt.u32 	%p25, %r46, 7;
	@%p25 bra 	$L__BB0_44;
	mul.wide.u32 	%rd68, %r342, 8;
	add.s64 	%rd69, %rd32, %rd68;
	ld.f64 	%fd46, [%rd69];
	mul.wide.u32 	%rd70, %r350, 8;
	add.s64 	%rd71, %rd32, %rd70;
	ld.f64 	%fd47, [%rd71];
	setp.gt.f64 	%p26, %fd46, %fd47;
	selp.b32 	%r150, %r342, %r350, %p26;
	add.s32 	%r151, %r342, 1;
	ld.f64 	%fd48, [%rd69+8];
	mul.wide.u32 	%rd72, %r150, 8;
	add.s64 	%rd73, %rd32, %rd72;
	ld.f64 	%fd49, [%rd73];
	setp.gt.f64 	%p27, %fd48, %fd49;
	selp.b32 	%r152, %r151, %r150, %p27;
	add.s32 	%r153, %r342, 2;
	ld.f64 	%fd50, [%rd69+16];
	mul.wide.u32 	%rd74, %r152, 8;
	add.s64 	%rd75, %rd32, %rd74;
	ld.f64 	%fd51, [%rd75];
	setp.gt.f64 	%p28, %fd50, %fd51;
	selp.b32 	%r154, %r153, %r152, %p28;
	add.s32 	%r155, %r342, 3;
	ld.f64 	%fd52, [%rd69+24];
	mul.wide.u32 	%rd76, %r154, 8;
	add.s64 	%rd77, %rd32, %rd76;
	ld.f64 	%fd53, [%rd77];
	setp.gt.f64 	%p29, %fd52, %fd53;
	selp.b32 	%r156, %r155, %r154, %p29;
	add.s32 	%r157, %r342, 4;
	ld.f64 	%fd54, [%rd69+32];
	mul.wide.u32 	%rd78, %r156, 8;
	add.s64 	%rd79, %rd32, %rd78;
	ld.f64 	%fd55, [%rd79];
	setp.gt.f64 	%p30, %fd54, %fd55;
	selp.b32 	%r158, %r157, %r156, %p30;
	add.s32 	%r159, %r342, 5;
	ld.f64 	%fd56, [%rd69+40];
	mul.wide.u32 	%rd80, %r158, 8;
	add.s64 	%rd81, %rd32, %rd80;
	ld.f64 	%fd57, [%rd81];
	setp.gt.f64 	%p31, %fd56, %fd57;
	selp.b32 	%r160, %r159, %r158, %p31;
	add.s32 	%r161, %r342, 6;
	ld.f64 	%fd58, [%rd69+48];
	mul.wide.u32 	%rd82, %r160, 8;
	add.s64 	%rd83, %rd32, %rd82;
	ld.f64 	%fd59, [%rd83];
	setp.gt.f64 	%p32, %fd58, %fd59;
	selp.b32 	%r162, %r161, %r160, %p32;
	add.s32 	%r163, %r342, 7;
	ld.f64 	%fd60, [%rd69+56];
	mul.wide.u32 	%rd84, %r162, 8;
	add.s64 	%rd85, %rd32, %rd84;
	ld.f64 	%fd61, [%rd85];
	setp.gt.f64 	%p33, %fd60, %fd61;
	selp.b32 	%r350, %r163, %r162, %p33;
	add.s32 	%r342, %r342, 8;
$L__BB0_44:
	setp.eq.s32 	%p34, %r50, 0;
	@%p34 bra 	$L__BB0_51;
	setp.lt.u32 	%p35, %r47, 3;
	@%p35 bra 	$L__BB0_47;
	mul.wide.u32 	%rd86, %r342, 8;
	add.s64 	%rd87, %rd32, %rd86;
	ld.f64 	%fd62, [%rd87];
	mul.wide.u32 	%rd88, %r350, 8;
	add.s64 	%rd89, %rd32, %rd88;
	ld.f64 	%fd63, [%rd89];
	setp.gt.f64 	%p36, %fd62, %fd63;
	selp.b32 	%r165, %r342, %r350, %p36;
	add.s32 	%r166, %r342, 1;
	ld.f64 	%fd64, [%rd87+8];
	mul.wide.u32 	%rd90, %r165, 8;
	add.s64 	%rd91, %rd32, %rd90;
	ld.f64 	%fd65, [%rd91];
	setp.gt.f64 	%p37, %fd64, %fd65;
	selp.b32 	%r167, %r166, %r165, %p37;
	add.s32 	%r168, %r342, 2;
	ld.f64 	%fd66, [%rd87+16];
	mul.wide.u32 	%rd92, %r167, 8;
	add.s64 	%rd93, %rd32, %rd92;
	ld.f64 	%fd67, [%rd93];
	setp.gt.f64 	%p38, %fd66, %fd67;
	selp.b32 	%r169, %r168, %r167, %p38;
	add.s32 	%r170, %r342, 3;
	ld.f64 	%fd68, [%rd87+24];
	mul.wide.u32 	%rd94, %r169, 8;
	add.s64 	%rd95, %rd32, %rd94;
	ld.f64 	%fd69, [%rd95];
	setp.gt.f64 	%p39, %fd68, %fd69;
	selp.b32 	%r350, %r170, %r169, %p39;
	add.s32 	%r342, %r342, 4;
$L__BB0_47:
	setp.eq.s32 	%p40, %r51, 0;
	@%p40 bra 	$L__BB0_51;
	setp.eq.s32 	%p41, %r51, 1;
	mul.wide.u32 	%rd96, %r342, 8;
	add.s64 	%rd11, %rd32, %rd96;
	ld.f64 	%fd70, [%rd11];
	mul.wide.u32 	%rd97, %r350, 8;
	add.s64 	%rd98, %rd32, %rd97;
	ld.f64 	%fd71, [%rd98];
	setp.gt.f64 	%p42, %fd70, %fd71;
	selp.b32 	%r350, %r342, %r350, %p42;
	@%p41 bra 	$L__BB0_51;
	setp.eq.s32 	%p43, %r51, 2;
	add.s32 	%r171, %r342, 1;
	ld.f64 	%fd72, [%rd11+8];
	mul.wide.u32 	%rd99, %r350, 8;
	add.s64 	%rd100, %rd32, %rd99;
	ld.f64 	%fd73, [%rd100];
	setp.gt.f64 	%p44, %fd72, %fd73;
	selp.b32 	%r350, %r171, %r350, %p44;
	@%p43 bra 	$L__BB0_51;
	add.s32 	%r172, %r342, 2;
	ld.f64 	%fd74, [%rd11+16];
	mul.wide.u32 	%rd101, %r350, 8;
	add.s64 	%rd102, %rd32, %rd101;
	ld.f64 	%fd75, [%rd102];
	setp.gt.f64 	%p45, %fd74, %fd75;
	selp.b32 	%r350, %r172, %r350, %p45;
$L__BB0_51:
	cvt.u64.u32 	%rd337, %r350;
$L__BB0_52:
	shl.b64 	%rd103, %rd337, 3;
	add.s64 	%rd14, %rd32, %rd103;
	ld.f64 	%fd76, [%rd14];
	setp.leu.f64 	%p46, %fd76, 0d0000000000000000;
	@%p46 bra 	$L__BB0_54;
	mov.b64 	%rd104, 0;
	st.u64 	[%rd14], %rd104;
	shl.b64 	%rd105, %rd337, 2;
	add.s64 	%rd106, %rd30, %rd105;
	st.u32 	[%rd106], %r338;
$L__BB0_54:
	add.s32 	%r338, %r338, 1;
	setp.lt.s32 	%p47, %r338, %r3;
	@%p47 bra 	$L__BB0_36;
$L__BB0_55:
	mul.lo.s32 	%r76, %r4, %r1;
	add.s32 	%r77, %r76, %r4;
	add.s32 	%r249, %r77, -1;
	add.u64 	%rd205, %SP, 0;
	add.u64 	%rd206, %SPL, 0;
	st.local.v2.u32 	[%rd206], {%r76, %r249};
	mov.u64 	%rd207, $str$1;
	cvta.global.u64 	%rd208, %rd207;
	{ // callseq 3, 0
	.param .b64 param0;
	st.param.b64 	[param0], %rd208;
	.param .b64 param1;
	st.param.b64 	[param1], %rd205;
	.param .b32 retval0;
	call.uni (retval0), 
	vprintf, 
	(
	param0, 
	param1
	);
	ld.param.b32 	%r250, [retval0];
	} // callseq 3
	min.s32 	%r252, %r4, %r98;
	setp.lt.s32 	%p99, %r252, 1;
	@%p99 bra 	$L__BB0_71;
	and.b32  	%r78, %r98, 15;
	add.s32 	%r79, %r78, -1;
	and.b32  	%r80, %r98, 7;
	add.s32 	%r81, %r80, -1;
	and.b32  	%r82, %r98, 2147483632;
	and.b32  	%r83, %r98, 3;
	add.s64 	%rd15, %rd3, 120;
	neg.s32 	%r84, %r82;
	add.s64 	%rd16, %rd1, 64;
	mov.u32 	%r351, %r76;
$L__BB0_57:
	setp.lt.u32 	%p100, %r98, 16;
	sub.s32 	%r254, %r351, %r76;
	mul.wide.s32 	%rd209, %r254, 4;
	add.s64 	%rd17, %rd30, %rd209;
	mul.lo.s32 	%r86, %r351, %r98;
	mov.b32 	%r355, 0;
	@%p100 bra 	$L__BB0_60;
	mov.b64 	%rd338, 0;
	mov.u32 	%r352, %r86;
	mov.u32 	%r353, %r84;
$L__BB0_59:
	.pragma "nounroll";
	cvt.u32.u64 	%r255, %rd338;
	mul.wide.s32 	%rd211, %r352, 8;
	add.s64 	%rd212, %rd16, %rd211;
	ld.u32 	%r256, [%rd17];
	mad.lo.s32 	%r257, %r256, %r98, %r255;
	mul.wide.s32 	%rd213, %r257, 8;
	add.s64 	%rd214, %rd15, %rd213;
	ld.global.f64 	%fd201, [%rd214+-120];
	st.global.f64 	[%rd212+-64], %fd201;
	ld.u32 	%r258, [%rd17];
	mul.lo.s32 	%r259, %r258, %r98;
	cvt.s64.s32 	%rd215, %r259;
	add.s64 	%rd216, %rd338, %rd215;
	shl.b64 	%rd217, %rd216, 3;
	add.s64 	%rd218, %rd15, %rd217;
	ld.global.f64 	%fd202, [%rd218+-112];
	st.global.f64 	[%rd212+-56], %fd202;
	ld.u32 	%r260, [%rd17];
	mul.lo.s32 	%r261, %r260, %r98;
	cvt.s64.s32 	%rd219, %r261;
	add.s64 	%rd220, %rd338, %rd219;
	shl.b64 	%rd221, %rd220, 3;
	add.s64 	%rd222, %rd15, %rd221;
	ld.global.f64 	%fd203, [%rd222+-104];
	st.global.f64 	[%rd212+-48], %fd203;
	ld.u32 	%r262, [%rd17];
	mul.lo.s32 	%r263, %r262, %r98;
	cvt.s64.s32 	%rd223, %r263;
	add.s64 	%rd224, %rd338, %rd223;
	shl.b64 	%rd225, %rd224, 3;
	add.s64 	%rd226, %rd15, %rd225;
	ld.global.f64 	%fd204, [%rd226+-96];
	st.global.f64 	[%rd212+-40], %fd204;
	ld.u32 	%r264, [%rd17];
	mul.lo.s32 	%r265, %r264, %r98;
	cvt.s64.s32 	%rd227, %r265;
	add.s64 	%rd228, %rd338, %rd227;
	shl.b64 	%rd229, %rd228, 3;
	add.s64 	%rd230, %rd15, %rd229;
	ld.global.f64 	%fd205, [%rd230+-88];
	st.global.f64 	[%rd212+-32], %fd205;
	ld.u32 	%r266, [%rd17];
	mul.lo.s32 	%r267, %r266, %r98;
	cvt.s64.s32 	%rd231, %r267;
	add.s64 	%rd232, %rd338, %rd231;
	shl.b64 	%rd233, %rd232, 3;
	add.s64 	%rd234, %rd15, %rd233;
	ld.global.f64 	%fd206, [%rd234+-80];
	st.global.f64 	[%rd212+-24], %fd206;
	ld.u32 	%r268, [%rd17];
	mul.lo.s32 	%r269, %r268, %r98;
	cvt.s64.s32 	%rd235, %r269;
	add.s64 	%rd236, %rd338, %rd235;
	shl.b64 	%rd237, %rd236, 3;
	add.s64 	%rd238, %rd15, %rd237;
	ld.global.f64 	%fd207, [%rd238+-72];
	st.global.f64 	[%rd212+-16], %fd207;
	ld.u32 	%r270, [%rd17];
	mul.lo.s32 	%r271, %r270, %r98;
	cvt.s64.s32 	%rd239, %r271;
	add.s64 	%rd240, %rd338, %rd239;
	shl.b64 	%rd241, %rd240, 3;
	add.s64 	%rd242, %rd15, %rd241;
	ld.global.f64 	%fd208, [%rd242+-64];
	st.global.f64 	[%rd212+-8], %fd208;
	ld.u32 	%r272, [%rd17];
	mul.lo.s32 	%r273, %r272, %r98;
	cvt.s64.s32 	%rd243, %r273;
	add.s64 	%rd244, %rd338, %rd243;
	shl.b64 	%rd245, %rd244, 3;
	add.s64 	%rd246, %rd15, %rd245;
	ld.global.f64 	%fd209, [%rd246+-56];
	st.global.f64 	[%rd212], %fd209;
	ld.u32 	%r274, [%rd17];
	mul.lo.s32 	%r275, %r274, %r98;
	cvt.s64.s32 	%rd247, %r275;
	add.s64 	%rd248, %rd338, %rd247;
	shl.b64 	%rd249, %rd248, 3;
	add.s64 	%rd250, %rd15, %rd249;
	ld.global.f64 	%fd210, [%rd250+-48];
	st.global.f64 	[%rd212+8], %fd210;
	ld.u32 	%r276, [%rd17];
	mul.lo.s32 	%r277, %r276, %r98;
	cvt.s64.s32 	%rd251, %r277;
	add.s64 	%rd252, %rd338, %rd251;
	shl.b64 	%rd253, %rd252, 3;
	add.s64 	%rd254, %rd15, %rd253;
	ld.global.f64 	%fd211, [%rd254+-40];
	st.global.f64 	[%rd212+16], %fd211;
	ld.u32 	%r278, [%rd17];
	mul.lo.s32 	%r279, %r278, %r98;
	cvt.s64.s32 	%rd255, %r279;
	add.s64 	%rd256, %rd338, %rd255;
	shl.b64 	%rd257, %rd256, 3;
	add.s64 	%rd258, %rd15, %rd257;
	ld.global.f64 	%fd212, [%rd258+-32];
	st.global.f64 	[%rd212+24], %fd212;
	ld.u32 	%r280, [%rd17];
	mul.lo.s32 	%r281, %r280, %r98;
	cvt.s64.s32 	%rd259, %r281;
	add.s64 	%rd260, %rd338, %rd259;
	shl.b64 	%rd261, %rd260, 3;
	add.s64 	%rd262, %rd15, %rd261;
	ld.global.f64 	%fd213, [%rd262+-24];
	st.global.f64 	[%rd212+32], %fd213;
	ld.u32 	%r282, [%rd17];
	mul.lo.s32 	%r283, %r282, %r98;
	cvt.s64.s32 	%rd263, %r283;
	add.s64 	%rd264, %rd338, %rd263;
	shl.b64 	%rd265, %rd264, 3;
	add.s64 	%rd266, %rd15, %rd265;
	ld.global.f64 	%fd214, [%rd266+-16];
	st.global.f64 	[%rd212+40], %fd214;
	ld.u32 	%r284, [%rd17];
	mul.lo.s32 	%r285, %r284, %r98;
	cvt.s64.s32 	%rd267, %r285;
	add.s64 	%rd268, %rd338, %rd267;
	shl.b64 	%rd269, %rd268, 3;
	add.s64 	%rd270, %rd15, %rd269;
	ld.global.f64 	%fd215, [%rd270+-8];
	st.global.f64 	[%rd212+48], %fd215;
	ld.u32 	%r286, [%rd17];
	mul.lo.s32 	%r287, %r286, %r98;
	cvt.s64.s32 	%rd271, %r287;
	add.s64 	%rd272, %rd338, %rd271;
	shl.b64 	%rd273, %rd272, 3;
	add.s64 	%rd274, %rd15, %rd273;
	ld.global.f64 	%fd216, [%rd274];
	st.global.f64 	[%rd212+56], %fd216;
	add.s64 	%rd338, %rd338, 16;
	add.s32 	%r353, %r353, 16;
	add.s32 	%r352, %r352, 16;
	setp.ne.s32 	%p101, %r353, 0;
	mov.u32 	%r355, %r82;
	@%p101 bra 	$L__BB0_59;
$L__BB0_60:
	setp.eq.s32 	%p102, %r78, 0;
	@%p102 bra 	$L__BB0_70;
	setp.lt.u32 	%p103, %r79, 7;
	@%p103 bra 	$L__BB0_63;
	ld.u32 	%r288, [%rd17];
	mad.lo.s32 	%r289, %r288, %r98, %r355;
	mul.wide.s32 	%rd275, %r289, 8;
	add.s64 	%rd276, %rd3, %rd275;
	ld.global.f64 	%fd217, [%rd276];
	add.s32 	%r290, %r355, %r86;
	mul.wide.s32 	%rd277, %r290, 8;
	add.s64 	%rd278, %rd1, %rd277;
	st.global.f64 	[%rd278], %fd217;
	ld.u32 	%r291, [%rd17];
	mul.lo.s32 	%r292, %r291, %r98;
	cvt.s64.s32 	%rd279, %r292;
	cvt.u64.u32 	%rd280, %r355;
	add.s64 	%rd281, %rd279, %rd280;
	shl.b64 	%rd282, %rd281, 3;
	add.s64 	%rd283, %rd3, %rd282;
	ld.global.f64 	%fd218, [%rd283+8];
	st.global.f64 	[%rd278+8], %fd218;
	ld.u32 	%r293, [%rd17];
	mul.lo.s32 	%r294, %r293, %r98;
	cvt.s64.s32 	%rd284, %r294;
	add.s64 	%rd285, %rd284, %rd280;
	shl.b64 	%rd286, %rd285, 3;
	add.s64 	%rd287, %rd3, %rd286;
	ld.global.f64 	%fd219, [%rd287+16];
	st.global.f64 	[%rd278+16], %fd219;
	ld.u32 	%r295, [%rd17];
	mul.lo.s32 	%r296, %r295, %r98;
	cvt.s64.s32 	%rd288, %r296;
	add.s64 	%rd289, %rd288, %rd280;
	shl.b64 	%rd290, %rd289, 3;
	add.s64 	%rd291, %rd3, %rd290;
	ld.global.f64 	%fd220, [%rd291+24];
	st.global.f64 	[%rd278+24], %fd220;
	ld.u32 	%r297, [%rd17];
	mul.lo.s32 	%r298, %r297, %r98;
	cvt.s64.s32 	%rd292, %r298;
	add.s64 	%rd293, %rd292, %rd280;
	shl.b64 	%rd294, %rd293, 3;
	add.s64 	%rd295, %rd3, %rd294;
	ld.global.f64 	%fd221, [%rd295+32];
	st.global.f64 	[%rd278+32], %fd221;
	ld.u32 	%r299, [%rd17];
	mul.lo.s32 	%r300, %r299, %r98;
	cvt.s64.s32 	%rd296, %r300;
	add.s64 	%rd297, %rd296, %rd280;
	shl.b64 	%rd298, %rd297, 3;
	add.s64 	%rd299, %rd3, %rd298;
	ld.global.f64 	%fd222, [%rd299+40];
	st.global.f64 	[%rd278+40], %fd222;
	ld.u32 	%r301, [%rd17];
	mul.lo.s32 	%r302, %r301, %r98;
	cvt.s64.s32 	%rd300, %r302;
	add.s64 	%rd301, %rd300, %rd280;
	shl.b64 	%rd302, %rd301, 3;
	add.s64 	%rd303, %rd3, %rd302;
	ld.global.f64 	%fd223, [%rd303+48];
	st.global.f64 	[%rd278+48], %fd223;
	ld.u32 	%r303, [%rd17];
	mul.lo.s32 	%r304, %r303, %r98;
	cvt.s64.s32 	%rd304, %r304;
	add.s64 	%rd305, %rd304, %rd280;
	shl.b64 	%rd306, %rd305, 3;
	add.s64 	%rd307, %rd3, %rd306;
	ld.global.f64 	%fd224, [%rd307+56];
	st.global.f64 	[%rd278+56], %fd224;
	add.s32 	%r355, %r355, 8;
$L__BB0_63:
	setp.eq.s32 	%p104, %r80, 0;
	@%p104 bra 	$L__BB0_70;
	setp.lt.u32 	%p105, %r81, 3;
	@%p105 bra 	$L__BB0_66;
	ld.u32 	%r305, [%rd17];
	mad.lo.s32 	%r306, %r305, %r98, %r355;
	mul.wide.s32 	%rd308, %r306, 8;
	add.s64 	%rd309, %rd3, %rd308;
	ld.global.f64 	%fd225, [%rd309];
	add.s32 	%r307, %r355, %r86;
	mul.wide.s32 	%rd310, %r307, 8;
	add.s64 	%rd311, %rd1, %rd310;
	st.global.f64 	[%rd311], %fd225;
	ld.u32 	%r308, [%rd17];
	mul.lo.s32 	%r309, %r308, %r98;
	cvt.s64.s32 	%rd312, %r309;
	cvt.u64.u32 	%rd313, %r355;
	add.s64 	%rd314, %rd312, %rd313;
	shl.b64 	%rd315, %rd314, 3;
	add.s64 	%rd316, %rd3, %rd315;
	ld.global.f64 	%fd226, [%rd316+8];
	st.global.f64 	[%rd311+8], %fd226;
	ld.u32 	%r310, [%rd17];
	mul.lo.s32 	%r311, %r310, %r98;
	cvt.s64.s32 	%rd317, %r311;
	add.s64 	%rd318, %rd317, %rd313;
	shl.b64 	%rd319, %rd318, 3;
	add.s64 	%rd320, %rd3, %rd319;
	ld.global.f64 	%fd227, [%rd320+16];
	st.global.f64 	[%rd311+16], %fd227;
	ld.u32 	%r312, [%rd17];
	mul.lo.s32 	%r313, %r312, %r98;
	cvt.s64.s32 	%rd321, %r313;
	add.s64 	%rd322, %rd321, %rd313;
	shl.b64 	%rd323, %rd322, 3;
	add.s64 	%rd324, %rd3, %rd323;
	ld.global.f64 	%fd228, [%rd324+24];
	st.global.f64 	[%rd311+24], %fd228;
	add.s32 	%r355, %r355, 4;
$L__BB0_66:
	setp.eq.s32 	%p106, %r83, 0;
	@%p106 bra 	$L__BB0_70;
	setp.eq.s32 	%p107, %r83, 1;
	ld.u32 	%r314, [%rd17];
	mad.lo.s32 	%r315, %r314, %r98, %r355;
	mul.wide.s32 	%rd325, %r315, 8;
	add.s64 	%rd326, %rd3, %rd325;
	ld.global.f64 	%fd229, [%rd326];
	add.s32 	%r316, %r355, %r86;
	mul.wide.s32 	%rd327, %r316, 8;
	add.s64 	%rd20, %rd1, %rd327;
	st.global.f64 	[%rd20], %fd229;
	@%p107 bra 	$L__BB0_70;
	setp.eq.s32 	%p108, %r83, 2;
	ld.u32 	%r317, [%rd17];
	mul.lo.s32 	%r318, %r317, %r98;
	cvt.s64.s32 	%rd328, %r318;
	cvt.u64.u32 	%rd21, %r355;
	add.s64 	%rd329, %rd328, %rd21;
	shl.b64 	%rd330, %rd329, 3;
	add.s64 	%rd331, %rd3, %rd330;
	ld.global.f64 	%fd230, [%rd331+8];
	st.global.f64 	[%rd20+8], %fd230;
	@%p108 bra 	$L__BB0_70;
	ld.u32 	%r319, [%rd17];
	mul.lo.s32 	%r320, %r319, %r98;
	cvt.s64.s32 	%rd332, %r320;
	add.s64 	%rd333, %rd332, %rd21;
	shl.b64 	%rd334, %rd333, 3;
	add.s64 	%rd335, %rd3, %rd334;
	ld.global.f64 	%fd231, [%rd335+16];
	st.global.f64 	[%rd20+16], %fd231;
$L__BB0_70:
	add.s32 	%r351, %r351, 1;
	setp.lt.s32 	%p109, %r351, %r77;
	@%p109 bra 	$L__BB0_57;
$L__BB0_71:
	{ // callseq 4, 0
	.param .b64 param0;
	st.param.b64 	[param0], %rd30;
	call.uni 
	free, 
	(
	param0
	);
	} // callseq 4
$L__BB0_72:
	ret;
$L__BB0_73:
	mul.wide.s32 	%rd107, %r53, 8;
	add.s64 	%rd108, %rd32, %rd107;
	mov.b64 	%rd109, 0;
	st.u64 	[%rd108], %rd109;
	mul.wide.s32 	%rd110, %r53, 4;
	add.s64 	%rd111, %rd30, %rd110;
	st.u32 	[%rd111], %r338;
	bra.uni 	$L__BB0_54;

}


// ===== COMPILED SASS (sm_100) =====

	.target	sm_100

	.elftype	@"ET_EXEC"


//--------------------- .note.nv.tkinfo           --------------------------
	.section	.note.nv.tkinfo,"",@"SHT_NOTE"
	.sectionflags	@"SHF_NOTE_NV_TKINFO"
	.tkinfo
        /*0018*/ 	.word	0x00000002
        /*0030*/ 	.string	""
        /*0030*/ 	.string	"ptxas"
        /*0030*/ 	.string	"Cuda compilation tools, release 13.0, V13.0.88"
        /*0030*/ 	.string	"Build cuda_13.0.r13.0/compiler.36424714_0"
        /*0030*/ 	.string	"-arch sm_100 -m 64 "



//--------------------- .note.nv.cuinfo           --------------------------
	.section	.note.nv.cuinfo,"",@"SHT_NOTE"
	.sectionflags	@"SHF_NOTE_NV_CUINFO"
        /*0018*/ 	.short	0x0002
        /*001a*/ 	.short	0x0064
        /*001c*/ 	.short	0x0082
	.zero		2


//--------------------- .nv.info                  --------------------------
	.section	.nv.info,"",@"SHT_CUDA_INFO"
	.align	4


	//----- nvinfo : EIATTR_REGCOUNT
	.align		4
        /*0000*/ 	.byte	0x04, 0x2f
        /*0002*/ 	.short	(.L_3 - .L_2)
	.align		4
.L_2:
        /*0004*/ 	.word	index@(_Z3knnPdPiiiiiS_S_)
        /*0008*/ 	.word	0x00000024


	//----- nvinfo : EIATTR_FRAME_SIZE
	.align		4
.L_3:
        /*000c*/ 	.byte	0x04, 0x11
        /*000e*/ 	.short	(.L_5 - .L_4)
	.align		4
.L_4:
        /*0010*/ 	.word	index@($__internal_0_$__cuda_sm20_dsqrt_rn_f64_mediumpath_v1)
        /*0014*/ 	.word	0x00000010


	//----- nvinfo : EIATTR_FRAME_SIZE
	.align		4
.L_5:
        /*0018*/ 	.byte	0x04, 0x11
        /*001a*/ 	.short	(.L_7 - .L_6)
	.align		4
.L_6:
        /*001c*/ 	.word	index@(_Z3knnPdPiiiiiS_S_)
        /*0020*/ 	.word	0x00000010


	//----- nvinfo : EIATTR_MIN_STACK_SIZE
	.align		4
.L_7:
        /*0024*/ 	.byte	0x04, 0x12
        /*0026*/ 	.short	(.L_9 - .L_8)
	.align		4
.L_8:
        /*0028*/ 	.word	index@(_Z3knnPdPiiiiiS_S_)
        /*002c*/ 	.word	0x00000010
.L_9:


//--------------------- .nv.compat                --------------------------
	.section	.nv.compat,"",@"SHT_CUDA_COMPAT_INFO"
	.align	4
        /*0000*/ 	.byte	0x02, 0x09, 0x00, 0x00, 0x02, 0x02, 0x01, 0x00, 0x02, 0x05, 0x05, 0x00, 0x03, 0x07, 0x01, 0x01
        /*0010*/ 	.byte	0x02, 0x03, 0x00, 0x00, 0x02, 0x06, 0x01, 0x00, 0x04, 0x0b, 0x08, 0x00, 0x01, 0x00, 0x00, 0x00
        /*0020*/ 	.byte	0x00, 0x00, 0x00, 0x00


//--------------------- .nv.info._Z3knnPdPiiiiiS_S_ --------------------------
	.section	.nv.info._Z3knnPdPiiiiiS_S_,"",@"SHT_CUDA_INFO"
	.sectionflags	@""
	.align	4


	//----- nvinfo : EIATTR_CUDA_API_VERSION
	.align		4
        /*0000*/ 	.byte	0x04, 0x37
        /*0002*/ 	.short	(.L_11 - .L_10)
.L_10:
        /*0004*/ 	.word	0x00000082


	//----- nvinfo : EIATTR_KPARAM_INFO
	.align		4
.L_11:
        /*0008*/ 	.byte	0x04, 0x17
        /*000a*/ 	.short	(.L_13 - .L_12)
.L_12:
        /*000c*/ 	.word	0x00000000
        /*0010*/ 	.short	0x0007
        /*0012*/ 	.short	0x0028
        /*0014*/ 	.byte	0x00, 0xf5, 0x21, 0x00


	//----- nvinfo : EIATTR_KPARAM_INFO
	.align		4
.L_13:
        /*0018*/ 	.byte	0x04, 0x17
        /*001a*/ 	.short	(.L_15 - .L_14)
.L_14:
        /*001c*/ 	.word	0x00000000
        /*0020*/ 	.short	0x0006
        /*0022*/ 	.short	0x0020
        /*0024*/ 	.byte	0x00, 0xf5, 0x21, 0x00


	//----- nvinfo : EIATTR_KPARAM_INFO
	.align		4
.L_15:
        /*0028*/ 	.byte	0x04, 0x17
        /*002a*/ 	.short	(.L_17 - .L_16)
.L_16:
        /*002c*/ 	.word	0x00000000
        /*0030*/ 	.short	0x0005
        /*0032*/ 	.short	0x001c
        /*0034*/ 	.byte	0x00, 0xf0, 0x11, 0x00


	//----- nvinfo : EIATTR_KPARAM_INFO
	.align		4
.L_17:
        /*0038*/ 	.byte	0x04, 0x17
        /*003a*/ 	.short	(.L_19 - .L_18)
.L_18:
        /*003c*/ 	.word	0x00000000
        /*0040*/ 	.short	0x0004
        /*0042*/ 	.short	0x0018
        /*0044*/ 	.byte	0x00, 0xf0, 0x11, 0x00


	//----- nvinfo : EIATTR_KPARAM_INFO
	.align		4
.L_19:
        /*0048*/ 	.byte	0x04, 0x17
        /*004a*/ 	.short	(.L_21 - .L_20)
.L_20:
        /*004c*/ 	.word	0x00000000
        /*0050*/ 	.short	0x0003
        /*0052*/ 	.short	0x0014
        /*0054*/ 	.byte	0x00, 0xf0, 0x11, 0x00


	//----- nvinfo : EIATTR_KPARAM_INFO
	.align		4
.L_21:
        /*0058*/ 	.byte	0x04, 0x17
        /*005a*/ 	.short	(.L_23 - .L_22)
.L_22:
        /*005c*/ 	.word	0x00000000
        /*0060*/ 	.short	0x0002
        /*0062*/ 	.short	0x0010
        /*0064*/ 	.byte	0x00, 0xf0, 0x11, 0x00


	//----- nvinfo : EIATTR_KPARAM_INFO
	.align		4
.L_23:
        /*0068*/ 	.byte	0x04, 0x17
        /*006a*/ 	.short	(.L_25 - .L_24)
.L_24:
        /*006c*/ 	.word	0x00000000
        /*0070*/ 	.short	0x0001
        /*0072*/ 	.short	0x0008
        /*0074*/ 	.byte	0x00, 0xf5, 0x21, 0x00


	//----- nvinfo : EIATTR_KPARAM_INFO
	.align		4
.L_25:
        /*0078*/ 	.byte	0x04, 0x17
        /*007a*/ 	.short	(.L_27 - .L_26)
.L_26:
        /*007c*/ 	.word	0x00000000
        /*0080*/ 	.short	0x0000
        /*0082*/ 	.short	0x0000
        /*0084*/ 	.byte	0x00, 0xf5, 0x21, 0x00


	//----- nvinfo : EIATTR_SPARSE_MMA_MASK
	.align		4
.L_27:
        /*0088*/ 	.byte	0x03, 0x50
        /*008a*/ 	.short	0x0000


	//----- nvinfo : EIATTR_MAXREG_COUNT
	.align		4
        /*008c*/ 	.byte	0x03, 0x1b
        /*008e*/ 	.short	0x00ff


	//----- nvinfo : EIATTR_EXTERNS
	.align		4
        /*0090*/ 	.byte	0x04, 0x0f
        /*0092*/ 	.short	(.L_29 - .L_28)


	//   ....[0]....
	.align		4
.L_28:
        /*0094*/ 	.word	index@(malloc)


	//   ....[1]....
	.align		4
        /*0098*/ 	.word	index@(vprintf)


	//   ....[2]....
	.align		4
        /*009c*/ 	.word	index@(free)


	//----- nvinfo : EIATTR_MERCURY_ISA_VERSION
	.align		4
.L_29:
        /*00a0*/ 	.byte	0x03, 0x5f
        /*00a2*/ 	.short	0x0101


	//----- nvinfo : EIATTR_VRC_CTA_INIT_COUNT
	.align		4
        /*00a4*/ 	.byte	0x02, 0x4a
	.zero		1
	.zero		1


	//----- nvinfo : EIATTR_SYSCALL_OFFSETS
	.align		4
        /*00a8*/ 	.byte	0x04, 0x46
        /*00aa*/ 	.short	(.L_31 - .L_30)


	//   ....[0]....
.L_30:
        /*00ac*/ 	.word	0x000001d0


	//   ....[1]....
        /*00b0*/ 	.word	0x00000220


	//   ....[2]....
        /*00b4*/ 	.word	0x000002a0


	//   ....[3]....
        /*00b8*/ 	.word	0x00002f60


	//   ....[4]....
        /*00bc*/ 	.word	0x00004540


	//----- nvinfo : EIATTR_EXIT_INSTR_OFFSETS
	.align		4
.L_31:
        /*00c0*/ 	.byte	0x04, 0x1c
        /*00c2*/ 	.short	(.L_33 - .L_32)


	//   ....[0]....
.L_32:
        /*00c4*/ 	.word	0x000000e0


	//   ....[1]....
        /*00c8*/ 	.word	0x00004550


	//----- nvinfo : EIATTR_CRS_STACK_SIZE
	.align		4
.L_33:
        /*00cc*/ 	.byte	0x04, 0x1e
        /*00ce*/ 	.short	(.L_35 - .L_34)
.L_34:
        /*00d0*/ 	.word	0x00000000


	//----- nvinfo : EIATTR_CBANK_PARAM_SIZE
	.align		4
.L_35:
        /*00d4*/ 	.byte	0x03, 0x19
        /*00d6*/ 	.short	0x0030


	//----- nvinfo : EIATTR_PARAM_CBANK
	.align		4
        /*00d8*/ 	.byte	0x04, 0x0a
        /*00da*/ 	.short	(.L_37 - .L_36)
	.align		4
.L_36:
        /*00dc*/ 	.word	index@(.nv.constant0._Z3knnPdPiiiiiS_S_)
        /*00e0*/ 	.short	0x0380
        /*00e2*/ 	.short	0x0030


	//----- nvinfo : EIATTR_SW_WAR
	.align		4
.L_37:
        /*00e4*/ 	.byte	0x04, 0x36
        /*00e6*/ 	.short	(.L_39 - .L_38)
.L_38:
        /*00e8*/ 	.word	0x00000008
.L_39:


//--------------------- .nv.callgraph             --------------------------
	.section	.nv.callgraph,"",@"SHT_CUDA_CALLGRAPH"
	.align	4
	.sectionentsize	8
	.align		4
        /*0000*/ 	.word	0x00000000
	.align		4
        /*0004*/ 	.word	0xffffffff
	.align		4
        /*0008*/ 	.word	index@(_Z3knnPdPiiiiiS_S_)
	.align		4
        /*000c*/ 	.word	index@(free)
	.align		4
        /*0010*/ 	.word	index@(_Z3knnPdPiiiiiS_S_)
	.align		4
        /*0014*/ 	.word	index@(malloc)
	.align		4
        /*0018*/ 	.word	index@(_Z3knnPdPiiiiiS_S_)
	.align		4
        /*001c*/ 	.word	index@(vprintf)
	.align		4
        /*0020*/ 	.word	0x00000000
	.align		4
        /*0024*/ 	.word	0xfffffffe
	.align		4
        /*0028*/ 	.word	0x00000000
	.align		4
        /*002c*/ 	.word	0xfffffffd
	.align		4
        /*0030*/ 	.word	0x00000000
	.align		4
        /*0034*/ 	.word	0xfffffffc


//--------------------- .nv.constant4             --------------------------
	.section	.nv.constant4,"a",@progbits
	.align	8
	.align		8
.nv.constant4:
        /*0000*/ 	.dword	malloc
	.align		8
        /*0008*/ 	.dword	vprintf
	.align		8
        /*0010*/ 	.dword	free
	.align		8
        /*0018*/ 	.dword	$str
	.align		8
        /*0020*/ 	.dword	$str$1


//--------------------- .text._Z3knnPdPiiiiiS_S_  --------------------------
	.section	.text._Z3knnPdPiiiiiS_S_,"ax",@progbits
	.align	128
        .global         _Z3knnPdPiiiiiS_S_
        .type           _Z3knnPdPiiiiiS_S_,@function
        .size           _Z3knnPdPiiiiiS_S_,(.L_x_59 - _Z3knnPdPiiiiiS_S_)
        .other          _Z3knnPdPiiiiiS_S_,@"STO_CUDA_ENTRY STV_DEFAULT"
_Z3knnPdPiiiiiS_S_:
.text._Z3knnPdPiiiiiS_S_:
[----:B------:R-:W0:Y:S01]  /*0000*/  LDC R1, c[0x0][0x37c] ;  /* 0x0000df00ff017b82 */ /* 0x000e220000000800 */
[----:B------:R-:W1:Y:S01]  /*0010*/  S2R R0, SR_TID.X ;  /* 0x0000000000007919 */ /* 0x000e620000002100 */
[----:B------:R-:W2:Y:S06]  /*0020*/  LDCU UR37, c[0x0][0x2fc] ;  /* 0x00005f80ff2577ac */ /* 0x000eac0008000800 */
[----:B------:R-:W1:Y:S01]  /*0030*/  S2UR UR4, SR_CTAID.X ;  /* 0x00000000000479c3 */ /* 0x000e620000002500 */
[----:B0-----:R-:W-:Y:S01]  /*0040*/  VIADD R1, R1, 0xfffffff0 ;  /* 0xfffffff001017836 */ /* 0x001fe20000000000 */
[----:B------:R-:W0:Y:S06]  /*0050*/  LDCU UR36, c[0x0][0x2f8] ;  /* 0x00005f00ff2477ac */ /* 0x000e2c0008000800 */
[----:B------:R-:W1:Y:S08]  /*0060*/  LDC R25, c[0x0][0x360] ;  /* 0x0000d800ff197b82 */ /* 0x000e700000000800 */
[----:B------:R-:W3:Y:S01]  /*0070*/  LDC.64 R22, c[0x0][0x390] ;  /* 0x0000e400ff167b82 */ /* 0x000ee20000000a00 */
[----:B-1----:R-:W-:Y:S01]  /*0080*/  IMAD R25, R25, UR4, R0 ;  /* 0x0000000419197c24 */ /* 0x002fe2000f8e0200 */
[----:B------:R-:W-:-:S03]  /*0090*/  R2UR UR4, R1 ;  /* 0x00000000010472ca */ /* 0x000fc600000e0000 */
[----:B---3--:R-:W-:-:S05]  /*00a0*/  IMAD R2, R25, R22, RZ ;  /* 0x0000001619027224 */ /* 0x008fca00078e02ff */
[----:B------:R-:W-:-:S05]  /*00b0*/  ISETP.GE.AND P0, PT, R2, R23, PT ;  /* 0x000000170200720c */ /* 0x000fca0003f06270 */
[----:B0-----:R-:W-:-:S04]  /*00c0*/  UIADD3 UR36, UP0, UPT, UR4, UR36, URZ ;  /* 0x0000002404247290 */ /* 0x001fc8000ff1e0ff */
[----:B--2---:R-:W-:-:S04]  /*00d0*/  UIADD3.X UR37, UPT, UPT, URZ, UR37, URZ, UP0, !UPT ;  /* 0x00000025ff257290 */ /* 0x004fc800087fe4ff */
[----:B------:R-:W-:Y:S08]  /*00e0*/  @P0 EXIT ;  /* 0x000000000000094d */ /* 0x000ff00003800000 */
[----:B------:R-:W0:Y:S01]  /*00f0*/  LDCU UR4, c[0x0][0x39c] ;  /* 0x00007380ff0477ac */ /* 0x000e220008000800 */
[----:B------:R-:W-:Y:S01]  /*0100*/  VIADDMNMX R23, R2, R22, R23, PT ;  /* 0x0000001602177246 */ /* 0x000fe20003800117 */
[----:B------:R-:W-:Y:S01]  /*0110*/  IMAD.U32 R6, RZ, RZ, UR36 ;  /* 0x00000024ff067e24 */ /* 0x000fe2000f8e00ff */
[----:B------:R-:W-:Y:S01]  /*0120*/  MOV R0, 0x8 ;  /* 0x0000000800007802 */ /* 0x000fe20000000f00 */
[----:B------:R-:W-:Y:S02]  /*0130*/  IMAD.U32 R7, RZ, RZ, UR37 ;  /* 0x00000025ff077e24 */ /* 0x000fe4000f8e00ff */
[C---:B------:R-:W-:Y:S01]  /*0140*/  VIADD R3, R23.reuse, 0xffffffff ;  /* 0xffffffff17037836 */ /* 0x040fe20000000000 */
[----:B------:R1:W2:Y:S04]  /*0150*/  LDC.64 R8, c[0x4][R0] ;  /* 0x0100000000087b82 */ /* 0x0002a80000000a00 */
[----:B------:R1:W-:Y:S01]  /*0160*/  STL.64 [R1], R2 ;  /* 0x0000000201007387 */ /* 0x0003e20000100a00 */
[----:B0-----:R-:W-:Y:S01]  /*0170*/  VIADDMNMX R22, R23, -R2, UR4, PT ;  /* 0x0000000417167e46 */ /* 0x001fe2000b800902 */
[----:B------:R-:W0:Y:S04]  /*0180*/  LDCU.64 UR4, c[0x4][0x18] ;  /* 0x01000300ff0477ac */ /* 0x000e280008000a00 */
[----:B------:R1:W-:Y:S01]  /*0190*/  STL [R1+0x8], R22 ;  /* 0x0000081601007387 */ /* 0x0003e20000100800 */
[----:B0-----:R-:W-:-:S02]  /*01a0*/  IMAD.U32 R4, RZ, RZ, UR4 ;  /* 0x00000004ff047e24 */ /* 0x001fc4000f8e00ff */
[----:B-1----:R-:W-:-:S07]  /*01b0*/  IMAD.U32 R5, RZ, RZ, UR5 ;  /* 0x00000005ff057e24 */ /* 0x002fce000f8e00ff */
[----:B------:R-:W-:-:S07]  /*01c0*/  LEPC R20, `(.L_x_0) ;  /* 0x000000001014794e */ /* 0x000fce0000000000 */
[----:B--2---:R-:W-:Y:S05]  /*01d0*/  CALL.ABS.NOINC R8 ;  /* 0x0000000008007343 */ /* 0x004fea0003c00000 */
.L_x_0:
[----:B------:R-:W-:Y:S01]  /*01e0*/  MOV R18, 0x0 ;  /* 0x0000000000127802 */ /* 0x000fe20000000f00 */
[----:B------:R-:W-:-:S03]  /*01f0*/  IMAD.WIDE R4, R22, 0x4, RZ ;  /* 0x0000000416047825 */ /* 0x000fc600078e02ff */
[----:B------:R0:W1:Y:S04]  /*0200*/  LDC.64 R6, c[0x4][R18] ;  /* 0x0100000012067b82 */ /* 0x0000680000000a00 */
[----:B------:R-:W-:-:S07]  /*0210*/  LEPC R20, `(.L_x_1) ;  /* 0x000000001014794e */ /* 0x000fce0000000000 */
[----:B01----:R-:W-:Y:S05]  /*0220*/  CALL.ABS.NOINC R6 ;  /* 0x0000000006007343 */ /* 0x003fea0003c00000 */
.L_x_1:
[----:B------:R-:W0:Y:S01]  /*0230*/  LDC.64 R18, c[0x4][R18] ;  /* 0x0100000012127b82 */ /* 0x000e220000000a00 */
[----:B------:R-:W-:-:S04]  /*0240*/  IMAD.WIDE R6, R22, 0x8, RZ ;  /* 0x0000000816067825 */ /* 0x000fc800078e02ff */
[----:B------:R-:W-:Y:S02]  /*0250*/  IMAD.MOV.U32 R16, RZ, RZ, R4 ;  /* 0x000000ffff107224 */ /* 0x000fe400078e0004 */
[----:B------:R-:W-:Y:S02]  /*0260*/  IMAD.MOV.U32 R17, RZ, RZ, R5 ;  /* 0x000000ffff117224 */ /* 0x000fe400078e0005 */
[----:B------:R-:W-:Y:S02]  /*0270*/  IMAD.MOV.U32 R4, RZ, RZ, R6 ;  /* 0x000000ffff047224 */ /* 0x000fe400078e0006 */
[----:B------:R-:W-:-:S07]  /*0280*/  IMAD.MOV.U32 R5, RZ, RZ, R7 ;  /* 0x000000ffff057224 */ /* 0x000fce00078e0007 */
[----:B------:R-:W-:-:S07]  /*0290*/  LEPC R20, `(.L_x_2) ;  /* 0x000000001014794e */ /* 0x000fce0000000000 */
[----:B0-----:R-:W-:Y:S05]  /*02a0*/  CALL.ABS.NOINC R18 ;  /* 0x0000000012007343 */ /* 0x001fea0003c00000 */
.L_x_2:
[----:B------:R-:W0:Y:S01]  /*02b0*/  LDCU UR4, c[0x0][0x390] ;  /* 0x00007200ff0477ac */ /* 0x000e220008000800 */
[----:B------:R-:W1:Y:S01]  /*02c0*/  LDC.64 R18, c[0x0][0x358] ;  /* 0x0000d600ff127b82 */ /* 0x000e620000000a00 */
[----:B------:R-:W-:Y:S01]  /*02d0*/  BSSY.RECONVERGENT B0, `(.L_x_3) ;  /* 0x00002bc000007945 */ /* 0x000fe20003800200 */
[----:B0-----:R-:W-:-:S09]  /*02e0*/  UISETP.GE.AND UP0, UPT, UR4, 0x1, UPT ;  /* 0x000000010400788c */ /* 0x001fd2000bf06270 */
[----:B------:R-:W-:Y:S05]  /*02f0*/  BRA.U !UP0, `(.L_x_4) ;  /* 0x0000002908e47547 */ /* 0x000fea000b800000 */
[----:B------:R-:W0:Y:S02]  /*0300*/  LDC R7, c[0x0][0x398] ;  /* 0x0000e600ff077b82 */ /* 0x000e240000000800 */
[----:B0-----:R-:W-:-:S13]  /*0310*/  ISETP.GE.AND P0, PT, R7, 0x1, PT ;  /* 0x000000010700780c */ /* 0x001fda0003f06270 */
[----:B------:R-:W-:Y:S05]  /*0320*/  @!P0 BRA `(.L_x_5) ;  /* 0x0000001800a88947 */ /* 0x000fea0003800000 */
[----:B------:R-:W-:Y:S01]  /*0330*/  VIADD R9, R22, 0xffffffff ;  /* 0xffffffff16097836 */ /* 0x000fe20000000000 */
[----:B------:R-:W-:Y:S01]  /*0340*/  BSSY.RECONVERGENT B1, `(.L_x_6) ;  /* 0x00001a7000017945 */ /* 0x000fe20003800200 */
[C---:B------:R-:W-:Y:S01]  /*0350*/  VIADD R0, R7.reuse, 0xffffffff ;  /* 0xffffffff07007836 */ /* 0x040fe20000000000 */
[C---:B------:R-:W-:Y:S01]  /*0360*/  LOP3.LUT R3, R7.reuse, 0x7, RZ, 0xc0, !PT ;  /* 0x0000000707037812 */ /* 0x040fe200078ec0ff */
[----:B------:R-:W-:Y:S01]  /*0370*/  IMAD.MOV.U32 R8, RZ, RZ, R2 ;  /* 0x000000ffff087224 */ /* 0x000fe200078e0002 */
[C---:B------:R-:W-:Y:S02]  /*0380*/  LOP3.LUT R6, R7.reuse, 0x3, RZ, 0xc0, !PT ;  /* 0x0000000307067812 */ /* 0x040fe400078ec0ff */
[----:B------:R-:W-:Y:S02]  /*0390*/  LOP3.LUT R7, R7, 0x7ffffff8, RZ, 0xc0, !PT ;  /* 0x7ffffff807077812 */ /* 0x000fe400078ec0ff */
[----:B------:R-:W-:-:S07]  /*03a0*/  LOP3.LUT R9, R9, 0xfffffff0, RZ, 0xc0, !PT ;  /* 0xfffffff009097812 */ /* 0x000fce00078ec0ff */
.L_x_28:
[----:B------:R-:W-:Y:S01]  /*03b0*/  ISETP.GE.U32.AND P0, PT, R0, 0x7, PT ;  /* 0x000000070000780c */ /* 0x000fe20003f06070 */
[----:B------:R-:W-:Y:S01]  /*03c0*/  IMAD.MOV.U32 R29, RZ, RZ, RZ ;  /* 0x000000ffff1d7224 */ /* 0x000fe200078e00ff */
[----:B------:R-:W-:-:S11]  /*03d0*/  CS2R R30, SRZ ;  /* 0x00000000001e7805 */ /* 0x000fd6000001ff00 */
[----:B------:R-:W-:Y:S05]  /*03e0*/  @!P0 BRA `(.L_x_7) ;  /* 0x0000000000d08947 */ /* 0x000fea0003800000 */
[----:B------:R-:W-:Y:S01]  /*03f0*/  BSSY.RECONVERGENT B2, `(.L_x_8) ;  /* 0x0000032000027945 */ /* 0x000fe20003800200 */
[----:B------:R-:W-:Y:S01]  /*0400*/  IMAD.MOV.U32 R24, RZ, RZ, RZ ;  /* 0x000000ffff187224 */ /* 0x000fe200078e00ff */
[----:B------:R-:W-:-:S07]  /*0410*/  CS2R R30, SRZ ;  /* 0x00000000001e7805 */ /* 0x000fce000001ff00 */
.L_x_9:
[----:B------:R-:W0:Y:S01]  /*0420*/  LDC.64 R10, c[0x0][0x3a0] ;  /* 0x0000e800ff0a7b82 */ /* 0x000e220000000a00 */
[----:B------:R-:W2:Y:S01]  /*0430*/  LDCU UR4, c[0x0][0x398] ;  /* 0x00007300ff0477ac */ /* 0x000ea20008000800 */
[C---:B-1----:R-:W-:Y:S02]  /*0440*/  R2UR UR8, R18.reuse ;  /* 0x00000000120872ca */ /* 0x042fe400000e0000 */
[C---:B------:R-:W-:Y:S02]  /*0450*/  R2UR UR9, R19.reuse ;  /* 0x00000000130972ca */ /* 0x040fe400000e0000 */
[----:B------:R-:W-:Y:S02]  /*0460*/  R2UR UR6, R18 ;  /* 0x00000000120672ca */ /* 0x000fe400000e0000 */
[----:B------:R-:W1:Y:S01]  /*0470*/  LDC.64 R12, c[0x0][0x380] ;  /* 0x0000e000ff0c7b82 */ /* 0x000e620000000a00 */
[----:B------:R-:W-:Y:S01]  /*0480*/  R2UR UR7, R19 ;  /* 0x00000000130772ca */ /* 0x000fe200000e0000 */
[----:B--2---:R-:W-:-:S02]  /*0490*/  IMAD R15, R8, UR4, R24 ;  /* 0x00000004080f7c24 */ /* 0x004fc4000f8e0218 */
[----:B0-----:R-:W-:-:S05]  /*04a0*/  IMAD.WIDE.U32 R10, R24, 0x8, R10 ;  /* 0x00000008180a7825 */ /* 0x001fca00078e000a */
[----:B------:R-:W2:Y:S01]  /*04b0*/  LDG.E.64 R20, desc[UR8][R10.64] ;  /* 0x000000080a147981 */ /* 0x000ea2000c1e1b00 */
[----:B-1----:R-:W-:Y:S01]  /*04c0*/  IMAD.WIDE R12, R15, 0x8, R12 ;  /* 0x000000080f0c7825 */ /* 0x002fe200078e020c */
[----:B------:R-:W-:-:S03]  /*04d0*/  R2UR UR4, R18 ;  /* 0x00000000120472ca */ /* 0x000fc600000e0000 */
[----:B------:R-:W3:Y:S04]  /*04e0*/  LDG.E.64 R28, desc[UR6][R10.64+0x8] ;  /* 0x000008060a1c7981 */ /* 0x000ee8000c1e1b00 */
[----:B------:R-:W2:Y:S01]  /*04f0*/  LDG.E.64 R14, desc[UR6][R12.64] ;  /* 0x000000060c0e7981 */ /* 0x000ea2000c1e1b00 */
[----:B------:R-:W-:-:S03]  /*0500*/  R2UR UR5, R19 ;  /* 0x00000000130572ca */ /* 0x000fc600000e0000 */
[----:B------:R-:W4:Y:S01]  /*0510*/  LDG.E.64 R26, desc[UR6][R10.64+0x18] ;  /* 0x000018060a1a7981 */ /* 0x000f22000c1e1b00 */
[----:B--2---:R-:W-:-:S09]  /*0520*/  DADD R20, R14, -R20 ;  /* 0x000000000e147229 */ /* 0x004fd20000000814 */
[----:B------:R-:W3:Y:S01]  /*0530*/  LDG.E.64 R14, desc[UR4][R12.64+0x8] ;  /* 0x000008040c0e7981 */ /* 0x000ee2000c1e1b00 */
[----:B------:R-:W-:-:S03]  /*0540*/  DFMA R30, R20, R20, R30 ;  /* 0x00000014141e722b */ /* 0x000fc6000000001e */
[----:B------:R-:W2:Y:S01]  /*0550*/  LDG.E.64 R20, desc[UR6][R10.64+0x10] ;  /* 0x000010060a147981 */ /* 0x000ea2000c1e1b00 */
[----:B---3--:R-:W-:-:S03]  /*0560*/  DADD R28, R14, -R28 ;  /* 0x000000000e1c7229 */ /* 0x008fc6000000081c */
[----:B------:R-:W2:Y:S05]  /*0570*/  LDG.E.64 R14, desc[UR4][R12.64+0x10] ;  /* 0x000010040c0e7981 */ /* 0x000eaa000c1e1b00 */
[----:B------:R-:W-:Y:S02]  /*0580*/  DFMA R28, R28, R28, R30 ;  /* 0x0000001c1c1c722b */ /* 0x000fe4000000001e */
[----:B--2---:R-:W-:Y:S01]  /*0590*/  DADD R20, R14, -R20 ;  /* 0x000000000e147229 */ /* 0x004fe20000000814 */
[----:B------:R-:W4:Y:S07]  /*05a0*/  LDG.E.64 R14, desc[UR4][R12.64+0x18] ;  /* 0x000018040c0e7981 */ /* 0x000f2e000c1e1b00 */
[----:B------:R-:W-:Y:S01]  /*05b0*/  DFMA R20, R20, R20, R28 ;  /* 0x000000141414722b */ /* 0x000fe2000000001c */
[----:B------:R-:W2:Y:S01]  /*05c0*/  LDG.E.64 R28, desc[UR6][R10.64+0x20] ;  /* 0x000020060a1c7981 */ /* 0x000ea2000c1e1b00 */
[----:B----4-:R-:W-:-:S03]  /*05d0*/  DADD R26, R14, -R26 ;  /* 0x000000000e1a7229 */ /* 0x010fc6000000081a */
[----:B------:R-:W2:Y:S05]  /*05e0*/  LDG.E.64 R14, desc[UR4][R12.64+0x20] ;  /* 0x000020040c0e7981 */ /* 0x000eaa000c1e1b00 */
[----:B------:R-:W-:Y:S01]  /*05f0*/  DFMA R26, R26, R26, R20 ;  /* 0x0000001a1a1a722b */ /* 0x000fe20000000014 */
[----:B------:R-:W3:Y:S01]  /*0600*/  LDG.E.64 R20, desc[UR4][R12.64+0x28] ;  /* 0x000028040c147981 */ /* 0x000ee2000c1e1b00 */
[----:B--2---:R-:W-:-:S03]  /*0610*/  DADD R28, R14, -R28 ;  /* 0x000000000e1c7229 */ /* 0x004fc6000000081c */
[----:B------:R-:W3:Y:S05]  /*0620*/  LDG.E.64 R14, desc[UR6][R10.64+0x28] ;  /* 0x000028060a0e7981 */ /* 0x000eea000c1e1b00 */
[----:B------:R-:W-:Y:S01]  /*0630*/  DFMA R28, R28, R28, R26 ;  /* 0x0000001c1c1c722b */ /* 0x000fe2000000001a */
[----:B------:R-:W2:Y:S01]  /*0640*/  LDG.E.64 R26, desc[UR4][R12.64+0x30] ;  /* 0x000030040c1a7981 */ /* 0x000ea2000c1e1b00 */
[----:B---3--:R-:W-:-:S03]  /*0650*/  DADD R14, R20, -R14 ;  /* 0x00000000140e7229 */ /* 0x008fc6000000080e */
[----:B------:R-:W2:Y:S05]  /*0660*/  LDG.E.64 R20, desc[UR6][R10.64+0x30] ;  /* 0x000030060a147981 */ /* 0x000eaa000c1e1b00 */
[----:B------:R-:W-:Y:S02]  /*0670*/  DFMA R28, R14, R14, R28 ;  /* 0x0000000e0e1c722b */ /* 0x000fe4000000001c */
[----:B------:R-:W3:Y:S01]  /*0680*/  LDG.E.64 R14, desc[UR6][R10.64+0x38] ;  /* 0x000038060a0e7981 */ /* 0x000ee2000c1e1b00 */
[----:B------:R-:W-:Y:S01]  /*0690*/  VIADD R24, R24, 0x8 ;  /* 0x0000000818187836 */ /* 0x000fe20000000000 */
[----:B--2---:R-:W-:Y:S02]  /*06a0*/  DADD R20, R26, -R20 ;  /* 0x000000001a147229 */ /* 0x004fe40000000814 */
[----:B------:R-:W3:Y:S02]  /*06b0*/  LDG.E.64 R26, desc[UR4][R12.64+0x38] ;  /* 0x000038040c1a7981 */ /* 0x000ee4000c1e1b00 */
[----:B------:R-:W-:-:S04]  /*06c0*/  ISETP.NE.AND P0, PT, R24, R7, PT ;  /* 0x000000071800720c */ /* 0x000fc80003f05270 */
[----:B------:R-:W-:Y:S02]  /*06d0*/  DFMA R28, R20, R20, R28 ;  /* 0x00000014141c722b */ /* 0x000fe4000000001c */
[----:B---3--:R-:W-:-:S08]  /*06e0*/  DADD R14, R26, -R14 ;  /* 0x000000001a0e7229 */ /* 0x008fd0000000080e */
[----:B------:R-:W-:Y:S01]  /*06f0*/  DFMA R30, R14, R14, R28 ;  /* 0x0000000e0e1e722b */ /* 0x000fe2000000001c */
[----:B------:R-:W-:Y:S10]  /*0700*/  @P0 BRA `(.L_x_9) ;  /* 0xfffffffc00440947 */ /* 0x000ff4000383ffff */
[----:B------:R-:W-:Y:S05]  /*0710*/  BSYNC.RECONVERGENT B2 ;  /* 0x0000000000027941 */ /* 0x000fea0003800200 */
.L_x_8:
[----:B------:R-:W-:-:S07]  /*0720*/  IMAD.MOV.U32 R29, RZ, RZ, R7 ;  /* 0x000000ffff1d7224 */ /* 0x000fce00078e0007 */
.L_x_7:
[----:B------:R-:W-:-:S13]  /*0730*/  ISETP.NE.AND P0, PT, R3, RZ, PT ;  /* 0x000000ff0300720c */ /* 0x000fda0003f05270 */
[----:B------:R-:W-:Y:S05]  /*0740*/  @!P0 BRA `(.L_x_10) ;  /* 0x00000004001c8947 */ /* 0x000fea0003800000 */
[----:B------:R-:W-:Y:S01]  /*0750*/  VIADD R10, R3, 0xffffffff ;  /* 0xffffffff030a7836 */ /* 0x000fe20000000000 */
[----:B------:R-:W-:-:S04]  /*0760*/  ISETP.NE.AND P1, PT, R6, RZ, PT ;  /* 0x000000ff0600720c */ /* 0x000fc80003f25270 */
[----:B------:R-:W-:-:S13]  /*0770*/  ISETP.GE.U32.AND P0, PT, R10, 0x3, PT ;  /* 0x000000030a00780c */ /* 0x000fda0003f06070 */
[----:B------:R-:W-:Y:S05]  /*0780*/  @!P0 BRA `(.L_x_11) ;  /* 0x0000000000748947 */ /* 0x000fea0003800000 */
        /* <DEDUP_REMOVED lines=10> */
[----:B-1----:R-:W-:-:S05]  /*0830*/  IMAD.WIDE R12, R15, 0x8, R12 ;  /* 0x000000080f0c7825 */ /* 0x002fca00078e020c */
[----:B------:R-:W2:Y:S01]  /*0840*/  LDG.E.64 R14, desc[UR6][R12.64] ;  /* 0x000000060c0e7981 */ /* 0x000ea2000c1e1b00 */
[----:B------:R-:W-:Y:S02]  /*0850*/  R2UR UR4, R18 ;  /* 0x00000000120472ca */ /* 0x000fe400000e0000 */
[----:B------:R-:W-:-:S13]  /*0860*/  R2UR UR5, R19 ;  /* 0x00000000130572ca */ /* 0x000fda00000e0000 */
[----:B------:R-:W3:Y:S01]  /*0870*/  LDG.E.64 R20, desc[UR4][R12.64+0x8] ;  /* 0x000008040c147981 */ /* 0x000ee2000c1e1b00 */
[----:B--2---:R-:W-:-:S03]  /*0880*/  DADD R26, R14, -R26 ;  /* 0x000000000e1a7229 */ /* 0x004fc6000000081a */
[----:B------:R-:W3:Y:S05]  /*0890*/  LDG.E.64 R14, desc[UR6][R10.64+0x8] ;  /* 0x000008060a0e7981 */ /* 0x000eea000c1e1b00 */
[----:B------:R-:W-:Y:S02]  /*08a0*/  DFMA R30, R26, R26, R30 ;  /* 0x0000001a1a1e722b */ /* 0x000fe4000000001e */
[----:B------:R-:W2:Y:S01]  /*08b0*/  LDG.E.64 R26, desc[UR4][R12.64+0x10] ;  /* 0x000010040c1a7981 */ /* 0x000ea2000c1e1b00 */
[----:B---3--:R-:W-:-:S03]  /*08c0*/  DADD R14, R20, -R14 ;  /* 0x00000000140e7229 */ /* 0x008fc6000000080e */
[----:B------:R-:W2:Y:S05]  /*08d0*/  LDG.E.64 R20, desc[UR6][R10.64+0x10] ;  /* 0x000010060a147981 */ /* 0x000eaa000c1e1b00 */
[----:B------:R-:W-:Y:S02]  /*08e0*/  DFMA R30, R14, R14, R30 ;  /* 0x0000000e0e1e722b */ /* 0x000fe4000000001e */
[----:B------:R-:W3:Y:S01]  /*08f0*/  LDG.E.64 R14, desc[UR6][R10.64+0x18] ;  /* 0x000018060a0e7981 */ /* 0x000ee2000c1e1b00 */
[----:B--2---:R-:W-:-:S03]  /*0900*/  DADD R20, R26, -R20 ;  /* 0x000000001a147229 */ /* 0x004fc60000000814 */
[----:B------:R-:W3:Y:S05]  /*0910*/  LDG.E.64 R26, desc[UR4][R12.64+0x18] ;  /* 0x000018040c1a7981 */ /* 0x000eea000c1e1b00 */
[----:B------:R-:W-:Y:S01]  /*0920*/  DFMA R30, R20, R20, R30 ;  /* 0x00000014141e722b */ /* 0x000fe2000000001e */
[----:B------:R-:W-:Y:S01]  /*0930*/  VIADD R29, R29, 0x4 ;  /* 0x000000041d1d7836 */ /* 0x000fe20000000000 */
[----:B---3--:R-:W-:-:S08]  /*0940*/  DADD R14, R26, -R14 ;  /* 0x000000001a0e7229 */ /* 0x008fd0000000080e */
[----:B------:R-:W-:-:S11]  /*0950*/  DFMA R30, R14, R14, R30 ;  /* 0x0000000e0e1e722b */ /* 0x000fd6000000001e */
.L_x_11:
[----:B------:R-:W-:Y:S05]  /*0960*/  @!P1 BRA `(.L_x_10) ;  /* 0x0000000000949947 */ /* 0x000fea0003800000 */
[----:B------:R-:W-:Y:S01]  /*0970*/  ISETP.NE.AND P0, PT, R6, 0x1, PT ;  /* 0x000000010600780c */ /* 0x000fe20003f05270 */
[----:B------:R-:W0:Y:S01]  /*0980*/  LDCU UR4, c[0x0][0x398] ;  /* 0x00007300ff0477ac */ /* 0x000e220008000800 */
[----:B------:R-:W2:Y:S11]  /*0990*/  LDC R24, c[0x0][0x398] ;  /* 0x0000e600ff187b82 */ /* 0x000eb60000000800 */
[----:B------:R-:W3:Y:S01]  /*09a0*/  @P0 LDC.64 R20, c[0x0][0x380] ;  /* 0x0000e000ff140b82 */ /* 0x000ee20000000a00 */
[----:B-1----:R-:W-:-:S02]  /*09b0*/  @P0 R2UR UR6, R18 ;  /* 0x00000000120602ca */ /* 0x002fc400000e0000 */
[C---:B------:R-:W-:Y:S02]  /*09c0*/  @P0 R2UR UR7, R19.reuse ;  /* 0x00000000130702ca */ /* 0x040fe400000e0000 */
[----:B------:R-:W-:Y:S01]  /*09d0*/  @P0 R2UR UR8, R18 ;  /* 0x00000000120802ca */ /* 0x000fe200000e0000 */
[----:B0-----:R-:W-:Y:S01]  /*09e0*/  @P0 IMAD R13, R8, UR4, R29 ;  /* 0x00000004080d0c24 */ /* 0x001fe2000f8e021d */
[----:B------:R-:W-:Y:S01]  /*09f0*/  @P0 R2UR UR9, R19 ;  /* 0x00000000130902ca */ /* 0x000fe200000e0000 */
[----:B------:R-:W0:Y:S02]  /*0a00*/  @P0 LDC.64 R10, c[0x0][0x3a0] ;  /* 0x0000e800ff0a0b82 */ /* 0x000e240000000a00 */
[----:B---3--:R-:W-:-:S06]  /*0a10*/  @P0 IMAD.WIDE R20, R13, 0x8, R20 ;  /* 0x000000080d140825 */ /* 0x008fcc00078e0214 */
[----:B------:R-:W3:Y:S01]  /*0a20*/  @P0 LDG.E.64 R12, desc[UR6][R20.64] ;  /* 0x00000006140c0981 */ /* 0x000ee2000c1e1b00 */
[----:B0-----:R-:W-:-:S05]  /*0a30*/  @P0 IMAD.WIDE.U32 R10, R29, 0x8, R10 ;  /* 0x000000081d0a0825 */ /* 0x001fca00078e000a */
[----:B------:R-:W3:Y:S01]  /*0a40*/  @P0 LDG.E.64 R14, desc[UR8][R10.64] ;  /* 0x000000080a0e0981 */ /* 0x000ee2000c1e1b00 */
[----:B------:R-:W-:Y:S02]  /*0a50*/  @P0 R2UR UR4, R18 ;  /* 0x00000000120402ca */ /* 0x000fe400000e0000 */
[----:B------:R-:W-:Y:S01]  /*0a60*/  @P0 R2UR UR5, R19 ;  /* 0x00000000130502ca */ /* 0x000fe200000e0000 */
[----:B------:R0:W4:Y:S01]  /*0a70*/  @P0 LDG.E.64 R26, desc[UR6][R10.64+0x8] ;  /* 0x000008060a1a0981 */ /* 0x000122000c1e1b00 */
[----:B---3--:R-:W-:-:S11]  /*0a80*/  @P0 DADD R12, R12, -R14 ;  /* 0x000000000c0c0229 */ /* 0x008fd6000000080e */
[----:B------:R-:W4:Y:S01]  /*0a90*/  @P0 LDG.E.64 R14, desc[UR4][R20.64+0x8] ;  /* 0x00000804140e0981 */ /* 0x000f22000c1e1b00 */
[----:B--2---:R-:W-:Y:S01]  /*0aa0*/  LOP3.LUT P1, RZ, R24, 0x1, RZ, 0xc0, !PT ;  /* 0x0000000118ff7812 */ /* 0x004fe2000782c0ff */
[----:B------:R-:W-:Y:S01]  /*0ab0*/  @P0 DFMA R12, R12, R12, R30 ;  /* 0x0000000c0c0c022b */ /* 0x000fe2000000001e */
[----:B------:R-:W-:-:S11]  /*0ac0*/  @P0 VIADD R29, R29, 0x2 ;  /* 0x000000021d1d0836 */ /* 0x000fd60000000000 */
[C---:B------:R-:W-:Y:S02]  /*0ad0*/  @P1 R2UR UR6, R18.reuse ;  /* 0x00000000120612ca */ /* 0x040fe400000e0000 */
[C---:B------:R-:W-:Y:S02]  /*0ae0*/  @P1 R2UR UR7, R19.reuse ;  /* 0x00000000130712ca */ /* 0x040fe400000e0000 */
[----:B------:R-:W-:Y:S02]  /*0af0*/  @P1 R2UR UR4, R18 ;  /* 0x00000000120412ca */ /* 0x000fe400000e0000 */
[----:B------:R-:W-:Y:S01]  /*0b00*/  @P1 R2UR UR5, R19 ;  /* 0x00000000130512ca */ /* 0x000fe200000e0000 */
[----:B0-----:R-:W-:Y:S01]  /*0b10*/  @P1 IMAD R11, R8, R24, R29 ;  /* 0x00000018080b1224 */ /* 0x001fe200078e021d */
[----:B----4-:R-:W-:-:S08]  /*0b20*/  @P0 DADD R14, R14, -R26 ;  /* 0x000000000e0e0229 */ /* 0x010fd0000000081a */
[----:B------:R-:W-:Y:S02]  /*0b30*/  @P0 DFMA R30, R14, R14, R12 ;  /* 0x0000000e0e1e022b */ /* 0x000fe4000000000c */
[----:B------:R-:W0:Y:S08]  /*0b40*/  @P1 LDC.64 R14, c[0x0][0x3a0] ;  /* 0x0000e800ff0e1b82 */ /* 0x000e300000000a00 */
[----:B------:R-:W1:Y:S01]  /*0b50*/  @P1 LDC.64 R12, c[0x0][0x380] ;  /* 0x0000e000ff0c1b82 */ /* 0x000e620000000a00 */
[----:B0-----:R-:W-:-:S06]  /*0b60*/  @P1 IMAD.WIDE.U32 R14, R29, 0x8, R14 ;  /* 0x000000081d0e1825 */ /* 0x001fcc00078e000e */
[----:B------:R-:W2:Y:S01]  /*0b70*/  @P1 LDG.E.64 R14, desc[UR6][R14.64] ;  /* 0x000000060e0e1981 */ /* 0x000ea2000c1e1b00 */
[----:B-1----:R-:W-:-:S06]  /*0b80*/  @P1 IMAD.WIDE R12, R11, 0x8, R12 ;  /* 0x000000080b0c1825 */ /* 0x002fcc00078e020c */
[----:B------:R-:W2:Y:S02]  /*0b90*/  @P1 LDG.E.64 R12, desc[UR4][R12.64] ;  /* 0x000000040c0c1981 */ /* 0x000ea4000c1e1b00 */
[----:B--2---:R-:W-:-:S08]  /*0ba0*/  @P1 DADD R10, R12, -R14 ;  /* 0x000000000c0a1229 */ /* 0x004fd0000000080e */
[----:B------:R-:W-:-:S11]  /*0bb0*/  @P1 DFMA R30, R10, R10, R30 ;  /* 0x0000000a0a1e122b */ /* 0x000fd6000000001e */
.L_x_10:
[----:B------:R-:W0:Y:S01]  /*0bc0*/  MUFU.RSQ64H R29, R31 ;  /* 0x0000001f001d7308 */ /* 0x000e220000001c00 */
[----:B------:R-:W-:Y:S01]  /*0bd0*/  VIADD R28, R31, 0xfcb00000 ;  /* 0xfcb000001f1c7836 */ /* 0x000fe20000000000 */
[----:B------:R-:W-:Y:S01]  /*0be0*/  BSSY.RECONVERGENT B2, `(.L_x_12) ;  /* 0x0000013000027945 */ /* 0x000fe20003800200 */
[----:B------:R-:W-:Y:S02]  /*0bf0*/  IMAD.MOV.U32 R12, RZ, RZ, 0x0 ;  /* 0x00000000ff0c7424 */ /* 0x000fe400078e00ff */
[----:B------:R-:W-:Y:S01]  /*0c00*/  IMAD.MOV.U32 R13, RZ, RZ, 0x3fd80000 ;  /* 0x3fd80000ff0d7424 */ /* 0x000fe200078e00ff */
[----:B------:R-:W-:Y:S01]  /*0c10*/  ISETP.GE.U32.AND P0, PT, R28, 0x7ca00000, PT ;  /* 0x7ca000001c00780c */ /* 0x000fe20003f06070 */
[----:B0-----:R-:W-:-:S08]  /*0c20*/  DMUL R10, R28, R28 ;  /* 0x0000001c1c0a7228 */ /* 0x001fd00000000000 */
[----:B------:R-:W-:-:S08]  /*0c30*/  DFMA R10, -R10, R30, 1 ;  /* 0x3ff000000a0a742b */ /* 0x000fd0000000011e */
[----:B------:R-:W-:Y:S02]  /*0c40*/  DFMA R12, R10, R12, 0.5 ;  /* 0x3fe000000a0c742b */ /* 0x000fe4000000000c */
[----:B------:R-:W-:-:S08]  /*0c50*/  DMUL R10, R28, R10 ;  /* 0x0000000a1c0a7228 */ /* 0x000fd00000000000 */
[----:B------:R-:W-:-:S08]  /*0c60*/  DFMA R10, R12, R10, R28 ;  /* 0x0000000a0c0a722b */ /* 0x000fd0000000001c */
[----:B------:R-:W-:Y:S02]  /*0c70*/  DMUL R14, R10, R30 ;  /* 0x0000001e0a0e7228 */ /* 0x000fe40000000000 */
[----:B------:R-:W-:Y:S02]  /*0c80*/  VIADD R27, R11, 0xfff00000 ;  /* 0xfff000000b1b7836 */ /* 0x000fe40000000000 */
[----:B------:R-:W-:-:S04]  /*0c90*/  IMAD.MOV.U32 R26, RZ, RZ, R10 ;  /* 0x000000ffff1a7224 */ /* 0x000fc800078e000a */
[----:B------:R-:W-:-:S08]  /*0ca0*/  DFMA R20, R14, -R14, R30 ;  /* 0x8000000e0e14722b */ /* 0x000fd0000000001e */
[----:B------:R-:W-:Y:S01]  /*0cb0*/  DFMA R12, R20, R26, R14 ;  /* 0x0000001a140c722b */ /* 0x000fe2000000000e */
[----:B------:R-:W-:Y:S10]  /*0cc0*/  @!P0 BRA `(.L_x_13) ;  /* 0x0000000000108947 */ /* 0x000ff40003800000 */
[----:B------:R-:W-:-:S07]  /*0cd0*/  MOV R12, 0xcf0 ;  /* 0x00000cf0000c7802 */ /* 0x000fce0000000f00 */
[----:B-1----:R-:W-:Y:S05]  /*0ce0*/  CALL.REL.NOINC `($__internal_0_$__cuda_sm20_dsqrt_rn_f64_mediumpath_v1) ;  /* 0x00000038001c7944 */ /* 0x002fea0003c00000 */
[----:B------:R-:W-:Y:S02]  /*0cf0*/  IMAD.MOV.U32 R12, RZ, RZ, R14 ;  /* 0x000000ffff0c7224 */ /* 0x000fe400078e000e */
[----:B------:R-:W-:-:S07]  /*0d00*/  IMAD.MOV.U32 R13, RZ, RZ, R15 ;  /* 0x000000ffff0d7224 */ /* 0x000fce00078e000f */
.L_x_13:
[----:B------:R-:W-:Y:S05]  /*0d10*/  BSYNC.RECONVERGENT B2 ;  /* 0x0000000000027941 */ /* 0x000fea0003800200 */
.L_x_12:
[----:B------:R-:W-:Y:S01]  /*0d20*/  IMAD.IADD R15, R8, 0x1, -R2 ;  /* 0x00000001080f7824 */ /* 0x000fe200078e0a02 */
[----:B------:R-:W-:Y:S04]  /*0d30*/  BSSY.RECONVERGENT B3, `(.L_x_14) ;  /* 0x0000104000037945 */ /* 0x000fe80003800200 */
[----:B------:R-:W-:-:S13]  /*0d40*/  ISETP.GE.AND P0, PT, R15, R22, PT ;  /* 0x000000160f00720c */ /* 0x000fda0003f06270 */
[----:B------:R-:W-:Y:S05]  /*0d50*/  @!P0 BRA `(.L_x_15) ;  /* 0x0000000c00e48947 */ /* 0x000fea0003800000 */
[----:B------:R-:W-:Y:S01]  /*0d60*/  ISETP.GT.AND P0, PT, R22, 0x1, PT ;  /* 0x000000011600780c */ /* 0x000fe20003f04270 */
[----:B------:R-:W-:Y:S01]  /*0d70*/  BSSY.RECONVERGENT B2, `(.L_x_16) ;  /* 0x00000e7000027945 */ /* 0x000fe20003800200 */
[----:B------:R-:W-:-:S11]  /*0d80*/  CS2R R10, SRZ ;  /* 0x00000000000a7805 */ /* 0x000fd6000001ff00 */
[----:B------:R-:W-:Y:S05]  /*0d90*/  @!P0 BRA `(.L_x_17) ;  /* 0x0000000c00908947 */ /* 0x000fea0003800000 */
[----:B------:R-:W-:Y:S01]  /*0da0*/  VIADD R10, R22, 0xfffffffe ;  /* 0xfffffffe160a7836 */ /* 0x000fe20000000000 */
[----:B------:R-:W-:Y:S01]  /*0db0*/  BSSY.RECONVERGENT B4, `(.L_x_18) ;  /* 0x0000060000047945 */ /* 0x000fe20003800200 */
[----:B------:R-:W-:Y:S02]  /*0dc0*/  IMAD.MOV.U32 R33, RZ, RZ, RZ ;  /* 0x000000ffff217224 */ /* 0x000fe400078e00ff */
[----:B------:R-:W-:Y:S01]  /*0dd0*/  IMAD.MOV.U32 R29, RZ, RZ, 0x1 ;  /* 0x00000001ff1d7424 */ /* 0x000fe200078e00ff */
[----:B------:R-:W-:-:S13]  /*0de0*/  ISETP.GE.U32.AND P0, PT, R10, 0xf, PT ;  /* 0x0000000f0a00780c */ /* 0x000fda0003f06070 */
[----:B------:R-:W-:Y:S05]  /*0df0*/  @!P0 BRA `(.L_x_19) ;  /* 0x00000004006c8947 */ /* 0x000fea0003800000 */
[----:B------:R-:W-:Y:S02]  /*0e00*/  IMAD.MOV.U32 R33, RZ, RZ, RZ ;  /* 0x000000ffff217224 */ /* 0x000fe400078e00ff */
[----:B------:R-:W-:-:S07]  /*0e10*/  IMAD.MOV.U32 R29, RZ, RZ, 0x1 ;  /* 0x00000001ff1d7424 */ /* 0x000fce00078e00ff */
.L_x_20:
[C---:B-1----:R-:W-:Y:S01]  /*0e20*/  R2UR UR6, R18.reuse ;  /* 0x00000000120672ca */ /* 0x042fe200000e0000 */
[--C-:B------:R-:W-:Y:S01]  /*0e30*/  IMAD.WIDE.U32 R26, R33, 0x8, R4.reuse ;  /* 0x00000008211a7825 */ /* 0x100fe200078e0004 */
[----:B------:R-:W-:Y:S02]  /*0e40*/  R2UR UR7, R19 ;  /* 0x00000000130772ca */ /* 0x000fe400000e0000 */
[----:B------:R-:W-:Y:S01]  /*0e50*/  R2UR UR4, R18 ;  /* 0x00000000120472ca */ /* 0x000fe200000e0000 */
[----:B------:R-:W-:Y:S01]  /*0e60*/  IMAD.WIDE.U32 R10, R29, 0x8, R4 ;  /* 0x000000081d0a7825 */ /* 0x000fe200078e0004 */
[----:B------:R-:W-:-:S09]  /*0e70*/  R2UR UR5, R19 ;  /* 0x00000000130572ca */ /* 0x000fd200000e0000 */
[----:B------:R-:W2:Y:S04]  /*0e80*/  LD.E.64 R14, desc[UR6][R26.64] ;  /* 0x000000061a0e7980 */ /* 0x000ea8000c101b00 */
[----:B------:R-:W2:Y:S02]  /*0e90*/  LD.E.64 R20, desc[UR4][R10.64] ;  /* 0x000000040a147980 */ /* 0x000ea4000c101b00 */
[----:B--2---:R-:W-:Y:S02]  /*0ea0*/  DSETP.GT.AND P0, PT, R20, R14, PT ;  /* 0x0000000e1400722a */ /* 0x004fe40003f04000 */
[----:B------:R-:W2:Y:S04]  /*0eb0*/  LD.E.64 R20, desc[UR4][R10.64+0x8] ;  /* 0x000008040a147980 */ /* 0x000ea8000c101b00 */
[----:B------:R-:W-:-:S05]  /*0ec0*/  SEL R33, R29, R33, P0 ;  /* 0x000000211d217207 */ /* 0x000fca0000000000 */
[----:B------:R-:W-:-:S05]  /*0ed0*/  IMAD.WIDE.U32 R30, R33, 0x8, R4 ;  /* 0x00000008211e7825 */ /* 0x000fca00078e0004 */
[----:B------:R-:W2:Y:S02]  /*0ee0*/  LD.E.64 R14, desc[UR6][R30.64] ;  /* 0x000000061e0e7980 */ /* 0x000ea4000c101b00 */
[----:B--2---:R-:W-:Y:S02]  /*0ef0*/  DSETP.GT.AND P0, PT, R20, R14, PT ;  /* 0x0000000e1400722a */ /* 0x004fe40003f04000 */
[----:B------:R-:W2:-:S12]  /*0f00*/  LD.E.64 R20, desc[UR4][R10.64+0x10] ;  /* 0x000010040a147980 */ /* 0x000e98000c101b00 */
[----:B------:R-:W-:-:S04]  /*0f10*/  @P0 VIADD R33, R29, 0x1 ;  /* 0x000000011d210836 */ /* 0x000fc80000000000 */
        /* <DEDUP_REMOVED lines=65> */
[----:B------:R-:W-:-:S06]  /*1330*/  IMAD.WIDE.U32 R14, R33, 0x8, R4 ;  /* 0x00000008210e7825 */ /* 0x000fcc00078e0004 */
[----:B------:R-:W2:Y:S01]  /*1340*/  LD.E.64 R14, desc[UR6][R14.64] ;  /* 0x000000060e0e7980 */ /* 0x000ea2000c101b00 */
[----:B------:R-:W-:-:S05]  /*1350*/  VIADD R24, R29, 0xf ;  /* 0x0000000f1d187836 */ /* 0x000fca0000000000 */
[----:B------:R-:W-:Y:S01]  /*1360*/  ISETP.NE.AND P1, PT, R24, R9, PT ;  /* 0x000000091800720c */ /* 0x000fe20003f25270 */
[----:B------:R-:W-:Y:S01]  /*1370*/  VIADD R29, R29, 0x10 ;  /* 0x000000101d1d7836 */ /* 0x000fe20000000000 */
[----:B--2---:R-:W-:-:S06]  /*1380*/  DSETP.GT.AND P0, PT, R20, R14, PT ;  /* 0x0000000e1400722a */ /* 0x004fcc0003f04000 */
[----:B------:R-:W-:-:S05]  /*1390*/  SEL R33, R24, R33, P0 ;  /* 0x0000002118217207 */ /* 0x000fca0000000000 */
[----:B------:R-:W-:Y:S05]  /*13a0*/  @P1 BRA `(.L_x_20) ;  /* 0xfffffff8009c1947 */ /* 0x000fea000383ffff */
.L_x_19:
[----:B------:R-:W-:Y:S05]  /*13b0*/  BSYNC.RECONVERGENT B4 ;  /* 0x0000000000047941 */ /* 0x000fea0003800200 */
.L_x_18:
[----:B------:R-:W-:Y:S01]  /*13c0*/  VIADD R10, R22, 0xffffffff ;  /* 0xffffffff160a7836 */ /* 0x000fe20000000000 */
[----:B------:R-:W-:Y:S04]  /*13d0*/  BSSY.RECONVERGENT B4, `(.L_x_21) ;  /* 0x000007e000047945 */ /* 0x000fe80003800200 */
[----:B------:R-:W-:-:S13]  /*13e0*/  LOP3.LUT P0, RZ, R10, 0xf, RZ, 0xc0, !PT ;  /* 0x0000000f0aff7812 */ /* 0x000fda000780c0ff */
[----:B------:R-:W-:Y:S05]  /*13f0*/  @!P0 BRA `(.L_x_22) ;  /* 0x0000000400ec8947 */ /* 0x000fea0003800000 */
[----:B------:R-:W-:Y:S01]  /*1400*/  VIADD R24, R22, 0xffffffff ;  /* 0xffffffff16187836 */ /* 0x000fe20000000000 */
[----:B------:R-:W-:Y:S01]  /*1410*/  BSSY.RECONVERGENT B5, `(.L_x_23) ;  /* 0x0000035000057945 */ /* 0x000fe20003800200 */
[----:B------:R-:W-:-:S03]  /*1420*/  LOP3.LUT P0, R10, R10, 0x7, RZ, 0xc0, !PT ;  /* 0x000000070a0a7812 */ /* 0x000fc6000780c0ff */
[----:B------:R-:W-:-:S05]  /*1430*/  LOP3.LUT R11, R24, 0xf, RZ, 0xc0, !PT ;  /* 0x0000000f180b7812 */ /* 0x000fca00078ec0ff */
[----:B------:R-:W-:-:S05]  /*1440*/  VIADD R11, R11, 0xffffffff ;  /* 0xffffffff0b0b7836 */ /* 0x000fca0000000000 */
[----:B------:R-:W-:-:S13]  /*1450*/  ISETP.GE.U32.AND P1, PT, R11, 0x7, PT ;  /* 0x000000070b00780c */ /* 0x000fda0003f26070 */
[----:B------:R-:W-:Y:S05]  /*1460*/  @!P1 BRA `(.L_x_24) ;  /* 0x0000000000bc9947 */ /* 0x000fea0003800000 */
        /* <DEDUP_REMOVED lines=42> */
[----:B------:R-:W2:Y:S02]  /*1710*/  LD.E.64 R20, desc[UR6][R20.64] ;  /* 0x0000000614147980 */ /* 0x000ea4000c101b00 */
[----:B--2---:R-:W-:-:S14]  /*1720*/  DSETP.GT.AND P1, PT, R26, R20, PT ;  /* 0x000000141a00722a */ /* 0x004fdc0003f24000 */
[C---:B------:R-:W-:Y:S02]  /*1730*/  @P1 VIADD R11, R29.reuse, 0x7 ;  /* 0x000000071d0b1836 */ /* 0x040fe40000000000 */
[----:B------:R-:W-:Y:S02]  /*1740*/  VIADD R29, R29, 0x8 ;  /* 0x000000081d1d7836 */ /* 0x000fe40000000000 */
[----:B------:R-:W-:-:S07]  /*1750*/  IMAD.MOV.U32 R33, RZ, RZ, R11 ;  /* 0x000000ffff217224 */ /* 0x000fce00078e000b */
.L_x_24:
[----:B------:R-:W-:Y:S05]  /*1760*/  BSYNC.RECONVERGENT B5 ;  /* 0x0000000000057941 */ /* 0x000fea0003800200 */
.L_x_23:
[----:B------:R-:W-:Y:S05]  /*1770*/  @!P0 BRA `(.L_x_22) ;  /* 0x00000004000c8947 */ /* 0x000fea0003800000 */
[----:B------:R-:W-:Y:S01]  /*1780*/  VIADD R10, R10, 0xffffffff ;  /* 0xffffffff0a0a7836 */ /* 0x000fe20000000000 */
[----:B------:R-:W-:Y:S01]  /*1790*/  LOP3.LUT R24, R24, 0x3, RZ, 0xc0, !PT ;  /* 0x0000000318187812 */ /* 0x000fe200078ec0ff */
[----:B------:R-:W-:Y:S03]  /*17a0*/  BSSY.RECONVERGENT B5, `(.L_x_25) ;  /* 0x000001e000057945 */ /* 0x000fe60003800200 */
[----:B------:R-:W-:Y:S02]  /*17b0*/  ISETP.GE.U32.AND P0, PT, R10, 0x3, PT ;  /* 0x000000030a00780c */ /* 0x000fe40003f06070 */
[----:B------:R-:W-:-:S11]  /*17c0*/  ISETP.NE.AND P1, PT, R24, RZ, PT ;  /* 0x000000ff1800720c */ /* 0x000fd60003f25270 */
        /* <DEDUP_REMOVED lines=26> */
[----:B------:R-:W-:-:S07]  /*1970*/  VIADD R29, R29, 0x4 ;  /* 0x000000041d1d7836 */ /* 0x000fce0000000000 */
.L_x_26:
[----:B------:R-:W-:Y:S05]  /*1980*/  BSYNC.RECONVERGENT B5 ;  /* 0x0000000000057941 */ /* 0x000fea0003800200 */
.L_x_25:
        /* <DEDUP_REMOVED lines=8> */
[----:B------:R-:W2:Y:S01]  /*1a10*/  LD.E.64 R20, desc[UR4][R10.64] ;  /* 0x000000040a147980 */ /* 0x000ea2000c101b00 */
[----:B------:R-:W-:Y:S01]  /*1a20*/  ISETP.NE.AND P1, PT, R24, 0x1, PT ;  /* 0x000000011800780c */ /* 0x000fe20003f25270 */
[----:B--2---:R-:W-:-:S06]  /*1a30*/  DSETP.GT.AND P0, PT, R20, R14, PT ;  /* 0x0000000e1400722a */ /* 0x004fcc0003f04000 */
[----:B------:R-:W-:-:S06]  /*1a40*/  SEL R33, R29, R33, P0 ;  /* 0x000000211d217207 */ /* 0x000fcc0000000000 */
[----:B------:R-:W-:Y:S05]  /*1a50*/  @!P1 BRA `(.L_x_22) ;  /* 0x0000000000549947 */ /* 0x000fea0003800000 */
[C---:B------:R-:W-:Y:S01]  /*1a60*/  R2UR UR6, R18.reuse ;  /* 0x00000000120672ca */ /* 0x040fe200000e0000 */
[----:B------:R-:W-:Y:S01]  /*1a70*/  IMAD.WIDE.U32 R14, R33, 0x8, R4 ;  /* 0x00000008210e7825 */ /* 0x000fe200078e0004 */
[C---:B------:R-:W-:Y:S02]  /*1a80*/  R2UR UR7, R19.reuse ;  /* 0x00000000130772ca */ /* 0x040fe400000e0000 */
[----:B------:R-:W-:Y:S02]  /*1a90*/  R2UR UR4, R18 ;  /* 0x00000000120472ca */ /* 0x000fe400000e0000 */
[----:B------:R-:W-:Y:S02]  /*1aa0*/  R2UR UR5, R19 ;  /* 0x00000000130572ca */ /* 0x000fe400000e0000 */
[----:B------:R-:W-:-:S07]  /*1ab0*/  ISETP.NE.AND P1, PT, R24, 0x2, PT ;  /* 0x000000021800780c */ /* 0x000fce0003f25270 */
[----:B------:R-:W2:Y:S04]  /*1ac0*/  LD.E.64 R14, desc[UR6][R14.64] ;  /* 0x000000060e0e7980 */ /* 0x000ea8000c101b00 */
[----:B------:R-:W2:Y:S02]  /*1ad0*/  LD.E.64 R20, desc[UR4][R10.64+0x8] ;  /* 0x000008040a147980 */ /* 0x000ea4000c101b00 */
[C---:B------:R-:W-:Y:S02]  /*1ae0*/  @P1 R2UR UR4, R18.reuse ;  /* 0x00000000120412ca */ /* 0x040fe400000e0000 */
[----:B------:R-:W-:Y:S02]  /*1af0*/  @P1 R2UR UR5, R19 ;  /* 0x00000000130512ca */ /* 0x000fe400000e0000 */
[----:B------:R-:W-:-:S02]  /*1b00*/  @P1 R2UR UR6, R18 ;  /* 0x00000000120612ca */ /* 0x000fc400000e0000 */
[----:B------:R-:W-:-:S09]  /*1b10*/  @P1 R2UR UR7, R19 ;  /* 0x00000000130712ca */ /* 0x000fd200000e0000 */
[----:B------:R-:W3:Y:S01]  /*1b20*/  @P1 LD.E.64 R26, desc[UR4][R10.64+0x10] ;  /* 0x000010040a1a1980 */ /* 0x000ee2000c101b00 */
[----:B--2---:R-:W-:-:S14]  /*1b30*/  DSETP.GT.AND P0, PT, R20, R14, PT ;  /* 0x0000000e1400722a */ /* 0x004fdc0003f04000 */
[----:B------:R-:W-:-:S04]  /*1b40*/  @P0 VIADD R33, R29, 0x1 ;  /* 0x000000011d210836 */ /* 0x000fc80000000000 */
[----:B------:R-:W-:-:S06]  /*1b50*/  @P1 IMAD.WIDE.U32 R20, R33, 0x8, R4 ;  /* 0x0000000821141825 */ /* 0x000fcc00078e0004 */
[----:B------:R-:W3:Y:S01]  /*1b60*/  @P1 LD.E.64 R20, desc[UR6][R20.64] ;  /* 0x0000000614141980 */ /* 0x000ee2000c101b00 */
[----:B------:R-:W-:Y:S01]  /*1b70*/  PLOP3.LUT P2, PT, PT, PT, PT, 0x8, 0x80 ;  /* 0x000000000080781c */ /* 0x000fe20003f4e170 */
[----:B---3--:R-:W-:-:S06]  /*1b80*/  @P1 DSETP.GT.AND P0, PT, R26, R20, PT ;  /* 0x000000141a00122a */ /* 0x008fcc0003f04000 */
[----:B------:R-:W-:-:S13]  /*1b90*/  @P1 PLOP3.LUT P2, PT, P0, PT, PT, 0x80, 0x8 ;  /* 0x000000000008181c */ /* 0x000fda000074f070 */
[----:B------:R-:W-:-:S07]  /*1ba0*/  @P2 VIADD R33, R29, 0x2 ;  /* 0x000000021d212836 */ /* 0x000fce0000000000 */
.L_x_22:
[----:B------:R-:W-:Y:S05]  /*1bb0*/  BSYNC.RECONVERGENT B4 ;  /* 0x0000000000047941 */ /* 0x000fea0003800200 */
.L_x_21:
[----:B------:R-:W-:Y:S02]  /*1bc0*/  IMAD.MOV.U32 R10, RZ, RZ, R33 ;  /* 0x000000ffff0a7224 */ /* 0x000fe400078e0021 */
[----:B------:R-:W-:-:S07]  /*1bd0*/  IMAD.MOV.U32 R11, RZ, RZ, RZ ;  /* 0x000000ffff0b7224 */ /* 0x000fce00078e00ff */
.L_x_17:
[----:B------:R-:W-:Y:S05]  /*1be0*/  BSYNC.RECONVERGENT B2 ;  /* 0x0000000000027941 */ /* 0x000fea0003800200 */
.L_x_16:
[----:B-1----:R-:W-:Y:S02]  /*1bf0*/  R2UR UR4, R18 ;  /* 0x00000000120472ca */ /* 0x002fe400000e0000 */
[----:B------:R-:W-:Y:S02]  /*1c00*/  R2UR UR5, R19 ;  /* 0x00000000130572ca */ /* 0x000fe400000e0000 */
[----:B------:R-:W-:-:S04]  /*1c10*/  LEA R20, P0, R10, R4, 0x3 ;  /* 0x000000040a147211 */ /* 0x000fc800078018ff */
[----:B------:R-:W-:-:S07]  /*1c20*/  LEA.HI.X R21, R10, R5, R11, 0x3, P0 ;  /* 0x000000050a157211 */ /* 0x000fce00000f1c0b */
[----:B------:R-:W2:Y:S02]  /*1c30*/  LD.E.64 R14, desc[UR4][R20.64] ;  /* 0x00000004140e7980 */ /* 0x000ea4000c101b00 */
[----:B--2---:R-:W-:-:S14]  /*1c40*/  DSETP.GEU.AND P0, PT, R12, R14, PT ;  /* 0x0000000e0c00722a */ /* 0x004fdc0003f0e000 */
[----:B------:R-:W-:Y:S05]  /*1c50*/  @P0 BRA `(.L_x_27) ;  /* 0x0000000000440947 */ /* 0x000fea0003800000 */
[C---:B------:R-:W-:Y:S02]  /*1c60*/  R2UR UR4, R18.reuse ;  /* 0x00000000120472ca */ /* 0x040fe400000e0000 */
[C---:B------:R-:W-:Y:S02]  /*1c70*/  R2UR UR5, R19.reuse ;  /* 0x00000000130572ca */ /* 0x040fe400000e0000 */
[----:B------:R-:W-:Y:S02]  /*1c80*/  R2UR UR6, R18 ;  /* 0x00000000120672ca */ /* 0x000fe400000e0000 */
[----:B------:R-:W-:Y:S02]  /*1c90*/  R2UR UR7, R19 ;  /* 0x00000000130772ca */ /* 0x000fe400000e0000 */
[----:B------:R-:W-:-:S04]  /*1ca0*/  LEA R14, P0, R10, R16, 0x2 ;  /* 0x000000100a0e7211 */ /* 0x000fc800078010ff */
[----:B------:R-:W-:-:S03]  /*1cb0*/  LEA.HI.X R15, R10, R17, R11, 0x2, P0 ;  /* 0x000000110a0f7211 */ /* 0x000fc600000f140b */
[----:B------:R1:W-:Y:S04]  /*1cc0*/  ST.E.64 desc[UR4][R20.64], R12 ;  /* 0x0000000c14007985 */ /* 0x0003e8000c101b04 */
[----:B------:R1:W-:Y:S01]  /*1cd0*/  ST.E desc[UR6][R14.64], R8 ;  /* 0x000000080e007985 */ /* 0x0003e2000c101906 */
[----:B------:R-:W-:Y:S05]  /*1ce0*/  BRA `(.L_x_27) ;  /* 0x0000000000207947 */ /* 0x000fea0003800000 */
.L_x_15:
[C---:B-1----:R-:W-:Y:S01]  /*1cf0*/  R2UR UR4, R18.reuse ;  /* 0x00000000120472ca */ /* 0x042fe200000e0000 */
[----:B------:R-:W-:Y:S01]  /*1d00*/  IMAD.WIDE R10, R15, 0x8, R4 ;  /* 0x000000080f0a7825 */ /* 0x000fe200078e0204 */
[----:B------:R-:W-:Y:S02]  /*1d10*/  R2UR UR5, R19 ;  /* 0x00000000130572ca */ /* 0x000fe400000e0000 */
[----:B------:R-:W-:Y:S01]  /*1d20*/  R2UR UR6, R18 ;  /* 0x00000000120672ca */ /* 0x000fe200000e0000 */
[----:B------:R-:W-:Y:S01]  /*1d30*/  IMAD.WIDE R14, R15, 0x4, R16 ;  /* 0x000000040f0e7825 */ /* 0x000fe200078e0210 */
[----:B------:R-:W-:-:S09]  /*1d40*/  R2UR UR7, R19 ;  /* 0x00000000130772ca */ /* 0x000fd200000e0000 */
[----:B------:R0:W-:Y:S04]  /*1d50*/  ST.E.64 desc[UR4][R10.64], R12 ;  /* 0x0000000c0a007985 */ /* 0x0001e8000c101b04 */
[----:B------:R0:W-:Y:S02]  /*1d60*/  ST.E desc[UR6][R14.64], R8 ;  /* 0x000000080e007985 */ /* 0x0001e4000c101906 */
.L_x_27:
[----:B------:R-:W-:Y:S05]  /*1d70*/  BSYNC.RECONVERGENT B3 ;  /* 0x0000000000037941 */ /* 0x000fea0003800200 */
.L_x_14:
[----:B01----:R-:W-:-:S05]  /*1d80*/  VIADD R8, R8, 0x1 ;  /* 0x0000000108087836 */ /* 0x003fca0000000000 */
[----:B------:R-:W-:-:S13]  /*1d90*/  ISETP.GE.AND P0, PT, R8, R23, PT ;  /* 0x000000170800720c */ /* 0x000fda0003f06270 */
[----:B------:R-:W-:Y:S05]  /*1da0*/  @!P0 BRA `(.L_x_28) ;  /* 0xffffffe400808947 */ /* 0x000fea000383ffff */
[----:B------:R-:W-:Y:S05]  /*1db0*/  BSYNC.RECONVERGENT B1 ;  /* 0x0000000000017941 */ /* 0x000fea0003800200 */
.L_x_6:
[----:B------:R-:W-:Y:S05]  /*1dc0*/  BRA `(.L_x_4) ;  /* 0x0000001000307947 */ /* 0x000fea0003800000 */
.L_x_5:
[C---:B------:R-:W-:Y:S02]  /*1dd0*/  VIADD R10, R22.reuse, 0xf ;  /* 0x0000000f160a7836 */ /* 0x040fe40000000000 */
[C---:B------:R-:W-:Y:S02]  /*1de0*/  VIADD R3, R22.reuse, 0x7 ;  /* 0x0000000716037836 */ /* 0x040fe40000000000 */
[----:B------:R-:W-:Y:S01]  /*1df0*/  VIADD R7, R22, 0xfffffffe ;  /* 0xfffffffe16077836 */ /* 0x000fe20000000000 */
[----:B------:R-:W-:Y:S01]  /*1e00*/  LOP3.LUT R0, R10, 0xf, RZ, 0xc0, !PT ;  /* 0x0000000f0a007812 */ /* 0x000fe200078ec0ff */
[----:B------:R-:W-:Y:S01]  /*1e10*/  VIADD R20, R22, 0xffffffff ;  /* 0xffffffff16147836 */ /* 0x000fe20000000000 */
[----:B------:R-:W-:Y:S02]  /*1e20*/  LOP3.LUT R6, R3, 0x7, RZ, 0xc0, !PT ;  /* 0x0000000703067812 */ /* 0x000fe400078ec0ff */
[----:B------:R-:W-:Y:S01]  /*1e30*/  ISETP.GE.U32.AND P0, PT, R7, 0xf, PT ;  /* 0x0000000f0700780c */ /* 0x000fe20003f06070 */
[----:B------:R-:W-:Y:S01]  /*1e40*/  VIADD R0, R0, 0xffffffff ;  /* 0xffffffff00007836 */ /* 0x000fe20000000000 */
[----:B------:R-:W-:Y:S01]  /*1e50*/  LOP3.LUT R3, R3, 0x3, RZ, 0xc0, !PT ;  /* 0x0000000303037812 */ /* 0x000fe200078ec0ff */
[----:B------:R-:W-:Y:S01]  /*1e60*/  VIADD R6, R6, 0xffffffff ;  /* 0xffffffff06067836 */ /* 0x000fe20000000000 */
[----:B------:R-:W-:-:S02]  /*1e70*/  LOP3.LUT R8, R20, 0xfffffff0, RZ, 0xc0, !PT ;  /* 0xfffffff014087812 */ /* 0x000fc400078ec0ff */
[----:B------:R-:W-:Y:S01]  /*1e80*/  ISETP.GE.U32.AND P2, PT, R0, 0x7, PT ;  /* 0x000000070000780c */ /* 0x000fe20003f46070 */
[----:B------:R-:W-:Y:S01]  /*1e90*/  IMAD.MOV.U32 R0, RZ, RZ, R2 ;  /* 0x000000ffff007224 */ /* 0x000fe200078e0002 */
[----:B------:R-:W-:-:S13]  /*1ea0*/  ISETP.GE.U32.AND P1, PT, R6, 0x3, PT ;  /* 0x000000030600780c */ /* 0x000fda0003f26070 */
.L_x_42:
[----:B------:R-:W-:Y:S01]  /*1eb0*/  IMAD.IADD R9, R0, 0x1, -R2 ;  /* 0x0000000100097824 */ /* 0x000fe200078e0a02 */
[----:B------:R-:W-:Y:S04]  /*1ec0*/  BSSY.RECONVERGENT B2, `(.L_x_29) ;  /* 0x00000f9000027945 */ /* 0x000fe80003800200 */
[----:B------:R-:W-:-:S13]  /*1ed0*/  ISETP.GE.AND P3, PT, R9, R22, PT ;  /* 0x000000160900720c */ /* 0x000fda0003f66270 */
[C---:B-1----:R-:W-:Y:S01]  /*1ee0*/  @!P3 R2UR UR4, R18.reuse ;  /* 0x000000001204b2ca */ /* 0x042fe200000e0000 */
[----:B------:R-:W-:Y:S01]  /*1ef0*/  @!P3 IMAD.MOV.U32 R6, RZ, RZ, R16 ;  /* 0x000000ffff06b224 */ /* 0x000fe200078e0010 */
[----:B------:R-:W-:Y:S01]  /*1f00*/  @!P3 R2UR UR5, R19 ;  /* 0x000000001305b2ca */ /* 0x000fe200000e0000 */
[----:B------:R-:W-:Y:S01]  /*1f10*/  @!P3 IMAD.MOV.U32 R7, RZ, RZ, R17 ;  /* 0x000000ffff07b224 */ /* 0x000fe200078e0011 */
[----:B------:R-:W-:Y:S01]  /*1f20*/  @!P3 R2UR UR6, R18 ;  /* 0x000000001206b2ca */ /* 0x000fe200000e0000 */
[----:B------:R-:W-:Y:S01]  /*1f30*/  @!P3 IMAD.WIDE R12, R9, 0x8, R4 ;  /* 0x00000008090cb825 */ /* 0x000fe200078e0204 */
[----:B------:R-:W-:-:S03]  /*1f40*/  @!P3 R2UR UR7, R19 ;  /* 0x000000001307b2ca */ /* 0x000fc600000e0000 */
[----:B------:R-:W-:-:S06]  /*1f50*/  @!P3 IMAD.WIDE R6, R9, 0x4, R6 ;  /* 0x000000040906b825 */ /* 0x000fcc00078e0206 */
[----:B------:R0:W-:Y:S04]  /*1f60*/  @!P3 ST.E.64 desc[UR4][R12.64], RZ ;  /* 0x000000ff0c00b985 */ /* 0x0001e8000c101b04 */
[----:B------:R0:W-:Y:S01]  /*1f70*/  @!P3 ST.E desc[UR6][R6.64], R0 ;  /* 0x000000000600b985 */ /* 0x0001e2000c101906 */
[----:B------:R-:W-:Y:S05]  /*1f80*/  @!P3 BRA `(.L_x_30) ;  /* 0x0000000c00b0b947 */ /* 0x000fea0003800000 */
[----:B------:R-:W-:Y:S01]  /*1f90*/  ISETP.GE.AND P3, PT, R22, 0x2, PT ;  /* 0x000000021600780c */ /* 0x000fe20003f66270 */
[----:B------:R-:W-:Y:S01]  /*1fa0*/  BSSY.RECONVERGENT B1, `(.L_x_31) ;  /* 0x00000dc000017945 */ /* 0x000fe20003800200 */
[----:B0-----:R-:W-:-:S11]  /*1fb0*/  CS2R R6, SRZ ;  /* 0x0000000000067805 */ /* 0x001fd6000001ff00 */
[----:B------:R-:W-:Y:S05]  /*1fc0*/  @!P3 BRA `(.L_x_32) ;  /* 0x0000000c0064b947 */ /* 0x000fea0003800000 */
[----:B------:R-:W-:Y:S01]  /*1fd0*/  BSSY.RECONVERGENT B3, `(.L_x_33) ;  /* 0x0000060000037945 */ /* 0x000fe20003800200 */
[----:B------:R-:W-:Y:S01]  /*1fe0*/  LOP3.LUT P3, RZ, R20, 0xf, RZ, 0xc0, !PT ;  /* 0x0000000f14ff7812 */ /* 0x000fe2000786c0ff */
[----:B------:R-:W-:Y:S02]  /*1ff0*/  IMAD.MOV.U32 R11, RZ, RZ, RZ ;  /* 0x000000ffff0b7224 */ /* 0x000fe400078e00ff */
[----:B------:R-:W-:Y:S01]  /*2000*/  IMAD.MOV.U32 R9, RZ, RZ, 0x1 ;  /* 0x00000001ff097424 */ /* 0x000fe200078e00ff */
[----:B------:R-:W-:Y:S09]  /*2010*/  @!P0 BRA `(.L_x_34) ;  /* 0x00000004006c8947 */ /* 0x000ff20003800000 */
[----:B------:R-:W-:Y:S02]  /*2020*/  IMAD.MOV.U32 R11, RZ, RZ, RZ ;  /* 0x000000ffff0b7224 */ /* 0x000fe400078e00ff */
[----:B------:R-:W-:-:S07]  /*2030*/  IMAD.MOV.U32 R9, RZ, RZ, 0x1 ;  /* 0x00000001ff097424 */ /* 0x000fce00078e00ff */
.L_x_35:
[C---:B------:R-:W-:Y:S01]  /*2040*/  R2UR UR6, R18.reuse ;  /* 0x00000000120672ca */ /* 0x040fe200000e0000 */
        /* <DEDUP_REMOVED lines=10> */
[----:B------:R-:W-:-:S06]  /*20f0*/  IMAD.WIDE.U32 R26, R11, 0x8, R4 ;  /* 0x000000080b1a7825 */ /* 0x000fcc00078e0004 */
[----:B------:R-:W2:Y:S02]  /*2100*/  LD.E.64 R26, desc[UR6][R26.64] ;  /* 0x000000061a1a7980 */ /* 0x000ea4000c101b00 */
[----:B--2---:R-:W-:Y:S02]  /*2110*/  DSETP.GT.AND P4, PT, R12, R26, PT ;  /* 0x0000001a0c00722a */ /* 0x004fe40003f84000 */
[----:B------:R-:W2:-:S12]  /*2120*/  LD.E.64 R12, desc[UR4][R6.64+0x10] ;  /* 0x00001004060c7980 */ /* 0x000e98000c101b00 */
[----:B------:R-:W-:-:S04]  /*2130*/  @P4 VIADD R11, R9, 0x1 ;  /* 0x00000001090b4836 */ /* 0x000fc80000000000 */
        /* <DEDUP_REMOVED lines=73> */
.L_x_34:
[----:B------:R-:W-:Y:S05]  /*25d0*/  BSYNC.RECONVERGENT B3 ;  /* 0x0000000000037941 */ /* 0x000fea0003800200 */
.L_x_33:
[----:B------:R-:W-:Y:S04]  /*25e0*/  BSSY.RECONVERGENT B3, `(.L_x_36) ;  /* 0x0000075000037945 */ /* 0x000fe80003800200 */
[----:B------:R-:W-:Y:S05]  /*25f0*/  @!P3 BRA `(.L_x_37) ;  /* 0x0000000400ccb947 */ /* 0x000fea0003800000 */
[----:B------:R-:W-:Y:S01]  /*2600*/  BSSY.RECONVERGENT B4, `(.L_x_38) ;  /* 0x0000031000047945 */ /* 0x000fe20003800200 */
[----:B------:R-:W-:-:S03]  /*2610*/  LOP3.LUT P3, RZ, R10, 0x7, RZ, 0xc0, !PT ;  /* 0x000000070aff7812 */ /* 0x000fc6000786c0ff */
[----:B------:R-:W-:Y:S10]  /*2620*/  @!P2 BRA `(.L_x_39) ;  /* 0x0000000000b8a947 */ /* 0x000ff40003800000 */
        /* <DEDUP_REMOVED lines=46> */
.L_x_39:
[----:B------:R-:W-:Y:S05]  /*2910*/  BSYNC.RECONVERGENT B4 ;  /* 0x0000000000047941 */ /* 0x000fea0003800200 */
.L_x_38:
[----:B------:R-:W-:Y:S05]  /*2920*/  @!P3 BRA `(.L_x_37) ;  /* 0x000000040000b947 */ /* 0x000fea0003800000 */
[----:B------:R-:W-:Y:S01]  /*2930*/  BSSY.RECONVERGENT B4, `(.L_x_40) ;  /* 0x000001d000047945 */ /* 0x000fe20003800200 */
[----:B------:R-:W-:-:S03]  /*2940*/  ISETP.NE.AND P3, PT, R3, RZ, PT ;  /* 0x000000ff0300720c */ /* 0x000fc60003f65270 */
        /* <DEDUP_REMOVED lines=27> */
.L_x_41:
[----:B------:R-:W-:Y:S05]  /*2b00*/  BSYNC.RECONVERGENT B4 ;  /* 0x0000000000047941 */ /* 0x000fea0003800200 */
.L_x_40:
[----:B------:R-:W-:Y:S05]  /*2b10*/  @!P3 BRA `(.L_x_37) ;  /* 0x000000000084b947 */ /* 0x000fea0003800000 */
[C---:B------:R-:W-:Y:S01]  /*2b20*/  R2UR UR6, R18.reuse ;  /* 0x00000000120672ca */ /* 0x040fe200000e0000 */
        /* <DEDUP_REMOVED lines=15> */
[----:B------:R-:W-:-:S09]  /*2c20*/  R2UR UR5, R19 ;  /* 0x00000000130572ca */ /* 0x000fd200000e0000 */
[----:B------:R-:W2:Y:S04]  /*2c30*/  LD.E.64 R14, desc[UR6][R14.64] ;  /* 0x000000060e0e7980 */ /* 0x000ea8000c101b00 */
[----:B------:R-:W2:Y:S01]  /*2c40*/  LD.E.64 R12, desc[UR4][R6.64+0x8] ;  /* 0x00000804060c7980 */ /* 0x000ea2000c101b00 */
[----:B------:R-:W-:-:S13]  /*2c50*/  ISETP.NE.AND P3, PT, R3, 0x2, PT ;  /* 0x000000020300780c */ /* 0x000fda0003f65270 */
[C---:B------:R-:W-:Y:S02]  /*2c60*/  @P3 R2UR UR4, R18.reuse ;  /* 0x00000000120432ca */ /* 0x040fe400000e0000 */
[C---:B------:R-:W-:Y:S02]  /*2c70*/  @P3 R2UR UR5, R19.reuse ;  /* 0x00000000130532ca */ /* 0x040fe400000e0000 */
[----:B------:R-:W-:Y:S02]  /*2c80*/  @P3 R2UR UR6, R18 ;  /* 0x00000000120632ca */ /* 0x000fe400000e0000 */
[----:B------:R-:W-:Y:S01]  /*2c90*/  @P3 R2UR UR7, R19 ;  /* 0x00000000130732ca */ /* 0x000fe200000e0000 */
[----:B--2---:R-:W-:-:S08]  /*2ca0*/  DSETP.GT.AND P4, PT, R12, R14, PT ;  /* 0x0000000e0c00722a */ /* 0x004fd00003f84000 */
[----:B------:R-:W2:Y:S06]  /*2cb0*/  @P3 LD.E.64 R12, desc[UR4][R6.64+0x10] ;  /* 0x00001004060c3980 */ /* 0x000eac000c101b00 */
[----:B------:R-:W-:-:S04]  /*2cc0*/  @P4 VIADD R11, R9, 0x1 ;  /* 0x00000001090b4836 */ /* 0x000fc80000000000 */
[----:B------:R-:W-:-:S06]  /*2cd0*/  @P3 IMAD.WIDE.U32 R26, R11, 0x8, R4 ;  /* 0x000000080b1a3825 */ /* 0x000fcc00078e0004 */
[----:B------:R-:W2:Y:S01]  /*2ce0*/  @P3 LD.E.64 R26, desc[UR6][R26.64] ;  /* 0x000000061a1a3980 */ /* 0x000ea2000c101b00 */
[----:B------:R-:W-:Y:S01]  /*2cf0*/  PLOP3.LUT P5, PT, PT, PT, PT, 0x8, 0x80 ;  /* 0x000000000080781c */ /* 0x000fe20003fae170 */
[----:B--2---:R-:W-:-:S06]  /*2d00*/  @P3 DSETP.GT.AND P4, PT, R12, R26, PT ;  /* 0x0000001a0c00322a */ /* 0x004fcc0003f84000 */
[----:B------:R-:W-:-:S13]  /*2d10*/  @P3 PLOP3.LUT P5, PT, P4, PT, PT, 0x80, 0x8 ;  /* 0x000000000008381c */ /* 0x000fda00027af070 */
[----:B------:R-:W-:-:S07]  /*2d20*/  @P5 VIADD R11, R9, 0x2 ;  /* 0x00000002090b5836 */ /* 0x000fce0000000000 */
.L_x_37:
[----:B------:R-:W-:Y:S05]  /*2d30*/  BSYNC.RECONVERGENT B3 ;  /* 0x0000000000037941 */ /* 0x000fea0003800200 */
.L_x_36:
[----:B------:R-:W-:Y:S02]  /*2d40*/  IMAD.MOV.U32 R6, RZ, RZ, R11 ;  /* 0x000000ffff067224 */ /* 0x000fe400078e000b */
[----:B------:R-:W-:-:S07]  /*2d50*/  IMAD.MOV.U32 R7, RZ, RZ, RZ ;  /* 0x000000ffff077224 */ /* 0x000fce00078e00ff */
.L_x_32:
[----:B------:R-:W-:Y:S05]  /*2d60*/  BSYNC.RECONVERGENT B1 ;  /* 0x0000000000017941 */ /* 0x000fea0003800200 */
.L_x_31:
[----:B------:R-:W-:Y:S02]  /*2d70*/  R2UR UR4, R18 ;  /* 0x00000000120472ca */ /* 0x000fe400000e0000 */
[----:B------:R-:W-:Y:S02]  /*2d80*/  R2UR UR5, R19 ;  /* 0x00000000130572ca */ /* 0x000fe400000e0000 */
[----:B------:R-:W-:-:S04]  /*2d90*/  LEA R14, P3, R6, R4, 0x3 ;  /* 0x00000004060e7211 */ /* 0x000fc800078618ff */
[----:B------:R-:W-:-:S07]  /*2da0*/  LEA.HI.X R15, R6, R5, R7, 0x3, P3 ;  /* 0x00000005060f7211 */ /* 0x000fce00018f1c07 */
[----:B------:R-:W2:Y:S02]  /*2db0*/  LD.E.64 R12, desc[UR4][R14.64] ;  /* 0x000000040e0c7980 */ /* 0x000ea4000c101b00 */
[----:B--2---:R-:W-:-:S14]  /*2dc0*/  DSETP.GT.AND P3, PT, R12, RZ, PT ;  /* 0x000000ff0c00722a */ /* 0x004fdc0003f64000 */
[C---:B------:R-:W-:Y:S02]  /*2dd0*/  @P3 R2UR UR4, R18.reuse ;  /* 0x00000000120432ca */ /* 0x040fe400000e0000 */
[C---:B------:R-:W-:Y:S02]  /*2de0*/  @P3 R2UR UR5, R19.reuse ;  /* 0x00000000130532ca */ /* 0x040fe400000e0000 */
[----:B------:R-:W-:Y:S02]  /*2df0*/  @P3 R2UR UR6, R18 ;  /* 0x00000000120632ca */ /* 0x000fe400000e0000 */
[----:B------:R-:W-:Y:S02]  /*2e00*/  @P3 R2UR UR7, R19 ;  /* 0x00000000130732ca */ /* 0x000fe400000e0000 */
[----:B------:R-:W-:-:S04]  /*2e10*/  @P3 LEA R12, P4, R6, R16, 0x2 ;  /* 0x00000010060c3211 */ /* 0x000fc800078810ff */
[----:B------:R-:W-:-:S03]  /*2e20*/  @P3 LEA.HI.X R13, R6, R17, R7, 0x2, P4 ;  /* 0x00000011060d3211 */ /* 0x000fc600020f1407 */
[----:B------:R1:W-:Y:S04]  /*2e30*/  @P3 ST.E.64 desc[UR4][R14.64], RZ ;  /* 0x000000ff0e003985 */ /* 0x0003e8000c101b04 */
[----:B------:R1:W-:Y:S02]  /*2e40*/  @P3 ST.E desc[UR6][R12.64], R0 ;  /* 0x000000000c003985 */ /* 0x0003e4000c101906 */
.L_x_30:
[----:B------:R-:W-:Y:S05]  /*2e50*/  BSYNC.RECONVERGENT B2 ;  /* 0x0000000000027941 */ /* 0x000fea0003800200 */
.L_x_29:
[----:B01----:R-:W-:-:S05]  /*2e60*/  VIADD R0, R0, 0x1 ;  /* 0x0000000100007836 */ /* 0x003fca0000000000 */
[----:B------:R-:W-:-:S13]  /*2e70*/  ISETP.GE.AND P3, PT, R0, R23, PT ;  /* 0x000000170000720c */ /* 0x000fda0003f66270 */
[----:B------:R-:W-:Y:S05]  /*2e80*/  @!P3 BRA `(.L_x_42) ;  /* 0xfffffff00008b947 */ /* 0x000fea000383ffff */
.L_x_4:
[----:B------:R-:W-:Y:S05]  /*2e90*/  BSYNC.RECONVERGENT B0 ;  /* 0x0000000000007941 */ /* 0x000fea0003800200 */
.L_x_3:
[----:B------:R-:W-:Y:S01]  /*2ea0*/  IMAD R2, R25, R22, RZ ;  /* 0x0000001619027224 */ /* 0x000fe200078e02ff */
[----:B------:R-:W-:Y:S01]  /*2eb0*/  MOV R0, 0x8 ;  /* 0x0000000800007802 */ /* 0x000fe20000000f00 */
[----:B------:R-:W0:Y:S01]  /*2ec0*/  LDCU.64 UR4, c[0x4][0x20] ;  /* 0x01000400ff0477ac */ /* 0x000e220008000a00 */
[----:B------:R-:W-:Y:S02]  /*2ed0*/  IMAD.U32 R6, RZ, RZ, UR36 ;  /* 0x00000024ff067e24 */ /* 0x000fe4000f8e00ff */
[----:B------:R-:W-:Y:S01]  /*2ee0*/  IMAD.IADD R23, R22, 0x1, R2 ;  /* 0x0000000116177824 */ /* 0x000fe200078e0202 */
[----:B------:R2:W3:Y:S01]  /*2ef0*/  LDC.64 R8, c[0x4][R0] ;  /* 0x0100000000087b82 */ /* 0x0004e20000000a00 */
[----:B------:R-:W-:Y:S02]  /*2f00*/  IMAD.U32 R7, RZ, RZ, UR37 ;  /* 0x00000025ff077e24 */ /* 0x000fe4000f8e00ff */
[----:B------:R-:W-:-:S05]  /*2f10*/  VIADD R3, R23, 0xffffffff ;  /* 0xffffffff17037836 */ /* 0x000fca0000000000 */
[----:B------:R2:W-:Y:S01]  /*2f20*/  STL.64 [R1], R2 ;  /* 0x0000000201007387 */ /* 0x0005e20000100a00 */
[----:B0-----:R-:W-:Y:S02]  /*2f30*/  IMAD.U32 R4, RZ, RZ, UR4 ;  /* 0x00000004ff047e24 */ /* 0x001fe4000f8e00ff */
[----:B------:R-:W-:-:S07]  /*2f40*/  IMAD.U32 R5, RZ, RZ, UR5 ;  /* 0x00000005ff057e24 */ /* 0x000fce000f8e00ff */
[----:B------:R-:W-:-:S07]  /*2f50*/  LEPC R20, `(.L_x_43) ;  /* 0x000000001014794e */ /* 0x000fce0000000000 */
[----:B-123--:R-:W-:Y:S05]  /*2f60*/  CALL.ABS.NOINC R8 ;  /* 0x0000000008007343 */ /* 0x00efea0003c00000 */
.L_x_43:
[----:B------:R-:W0:Y:S01]  /*2f70*/  LDC R3, c[0x0][0x398] ;  /* 0x0000e600ff037b82 */ /* 0x000e220000000800 */
[----:B------:R-:W-:Y:S01]  /*2f80*/  BSSY.RECONVERGENT B0, `(.L_x_44) ;  /* 0x0000156000007945 */ /* 0x000fe20003800200 */
[----:B0-----:R-:W-:-:S04]  /*2f90*/  VIMNMX R22, PT, PT, R22, R3, PT ;  /* 0x0000000316167248 */ /* 0x001fc80003fe0100 */
[----:B------:R-:W-:-:S13]  /*2fa0*/  ISETP.GE.AND P0, PT, R22, 0x1, PT ;  /* 0x000000011600780c */ /* 0x000fda0003f06270 */
[----:B------:R-:W-:Y:S05]  /*2fb0*/  @!P0 BRA `(.L_x_45) ;  /* 0x0000001400488947 */ /* 0x000fea0003800000 */
[----:B------:R-:W0:Y:S01]  /*2fc0*/  LDC.64 R8, c[0x0][0x380] ;  /* 0x0000e000ff087b82 */ /* 0x000e220000000a00 */
[C---:B------:R-:W-:Y:S01]  /*2fd0*/  LOP3.LUT R0, R3.reuse, 0xf, RZ, 0xc0, !PT ;  /* 0x0000000f03007812 */ /* 0x040fe200078ec0ff */
[----:B------:R-:W-:Y:S01]  /*2fe0*/  IMAD.MOV.U32 R12, RZ, RZ, R2 ;  /* 0x000000ffff0c7224 */ /* 0x000fe200078e0002 */
[----:B------:R-:W-:-:S03]  /*2ff0*/  LOP3.LUT R4, R3, 0x7, RZ, 0xc0, !PT ;  /* 0x0000000703047812 */ /* 0x000fc600078ec0ff */
[----:B------:R-:W-:Y:S02]  /*3000*/  VIADD R0, R0, 0xffffffff ;  /* 0xffffffff00007836 */ /* 0x000fe40000000000 */
[----:B------:R-:W1:Y:S01]  /*3010*/  LDC.64 R6, c[0x0][0x3a8] ;  /* 0x0000ea00ff067b82 */ /* 0x000e620000000a00 */
[----:B------:R-:W-:Y:S02]  /*3020*/  VIADD R4, R4, 0xffffffff ;  /* 0xffffffff04047836 */ /* 0x000fe40000000000 */
[----:B------:R-:W-:Y:S02]  /*3030*/  ISETP.GE.U32.AND P0, PT, R0, 0x7, PT ;  /* 0x000000070000780c */ /* 0x000fe40003f06070 */
[C---:B------:R-:W-:Y:S02]  /*3040*/  LOP3.LUT R0, R3.reuse, 0x7ffffff0, RZ, 0xc0, !PT ;  /* 0x7ffffff003007812 */ /* 0x040fe400078ec0ff */
[----:B------:R-:W-:Y:S02]  /*3050*/  ISETP.GE.U32.AND P1, PT, R4, 0x3, PT ;  /* 0x000000030400780c */ /* 0x000fe40003f26070 */
[----:B------:R-:W-:-:S02]  /*3060*/  LOP3.LUT R3, R3, 0x3, RZ, 0xc0, !PT ;  /* 0x0000000303037812 */ /* 0x000fc400078ec0ff */
[----:B0-----:R-:W-:-:S05]  /*3070*/  IADD3 R8, P2, PT, R8, 0x78, RZ ;  /* 0x0000007808087810 */ /* 0x001fca0007f5e0ff */
[----:B------:R-:W-:Y:S01]  /*3080*/  IMAD.X R9, RZ, RZ, R9, P2 ;  /* 0x000000ffff097224 */ /* 0x000fe200010e0609 */
[----:B-1----:R-:W-:-:S05]  /*3090*/  IADD3 R6, P3, PT, R6, 0x40, RZ ;  /* 0x0000004006067810 */ /* 0x002fca0007f7e0ff */
[----:B------:R-:W-:-:S08]  /*30a0*/  IMAD.X R7, RZ, RZ, R7, P3 ;  /* 0x000000ffff077224 */ /* 0x000fd000018e0607 */
.L_x_52:
[----:B0-----:R-:W0:Y:S01]  /*30b0*/  LDC R13, c[0x0][0x398] ;  /* 0x0000e600ff0d7b82 */ /* 0x001e220000000800 */
[----:B-1234-:R-:W-:Y:S02]  /*30c0*/  IMAD.IADD R11, R12, 0x1, -R2 ;  /* 0x000000010c0b7824 */ /* 0x01efe400078e0a02 */
[----:B------:R-:W-:Y:S02]  /*30d0*/  IMAD.MOV.U32 R4, RZ, RZ, R16 ;  /* 0x000000ffff047224 */ /* 0x000fe400078e0010 */
[----:B------:R-:W-:Y:S02]  /*30e0*/  IMAD.MOV.U32 R5, RZ, RZ, R17 ;  /* 0x000000ffff057224 */ /* 0x000fe400078e0011 */
[----:B------:R-:W-:Y:S02]  /*30f0*/  IMAD.MOV.U32 R15, RZ, RZ, RZ ;  /* 0x000000ffff0f7224 */ /* 0x000fe400078e00ff */
[----:B------:R-:W-:Y:S01]  /*3100*/  IMAD.WIDE R4, R11, 0x4, R4 ;  /* 0x000000040b047825 */ /* 0x000fe200078e0204 */
[----:B0-----:R-:W-:-:S03]  /*3110*/  ISETP.GE.U32.AND P3, PT, R13, 0x10, PT ;  /* 0x000000100d00780c */ /* 0x001fc60003f66070 */
[C---:B------:R-:W-:Y:S02]  /*3120*/  IMAD R14, R12.reuse, R13, RZ ;  /* 0x0000000d0c0e7224 */ /* 0x040fe400078e02ff */
[----:B------:R-:W-:-:S05]  /*3130*/  VIADD R12, R12, 0x1 ;  /* 0x000000010c0c7836 */ /* 0x000fca0000000000 */
[----:B------:R-:W-:-:S03]  /*3140*/  ISETP.GE.AND P2, PT, R12, R23, PT ;  /* 0x000000170c00720c */ /* 0x000fc60003f46270 */
[----:B------:R-:W-:Y:S10]  /*3150*/  @!P3 BRA `(.L_x_46) ;  /* 0x000000080038b947 */ /* 0x000ff40003800000 */
[----:B------:R-:W-:Y:S01]  /*3160*/  BSSY.RECONVERGENT B1, `(.L_x_47) ;  /* 0x000008c000017945 */ /* 0x000fe20003800200 */
[----:B------:R-:W-:Y:S01]  /*3170*/  IMAD.MOV R22, RZ, RZ, -R0 ;  /* 0x000000ffff167224 */ /* 0x000fe200078e0a00 */
[----:B------:R-:W-:Y:S01]  /*3180*/  CS2R R20, SRZ ;  /* 0x0000000000147805 */ /* 0x000fe2000001ff00 */
[----:B------:R-:W-:-:S07]  /*3190*/  IMAD.MOV.U32 R15, RZ, RZ, R14 ;  /* 0x000000ffff0f7224 */ /* 0x000fce00078e000e */
.L_x_48:
[----:B------:R-:W-:Y:S02]  /*31a0*/  R2UR UR4, R18 ;  /* 0x00000000120472ca */ /* 0x000fe400000e0000 */
[----:B------:R-:W-:-:S13]  /*31b0*/  R2UR UR5, R19 ;  /* 0x00000000130572ca */ /* 0x000fda00000e0000 */
[----:B0-----:R-:W2:Y:S01]  /*31c0*/  LD.E R10, desc[UR4][R4.64] ;  /* 0x00000004040a7980 */ /* 0x001ea2000c101900 */
[----:B------:R-:W-:Y:S01]  /*31d0*/  R2UR UR6, R18 ;  /* 0x00000000120672ca */ /* 0x000fe200000e0000 */
[----:B--2---:R-:W-:-:S04]  /*31e0*/  IMAD R27, R10, R13, R20 ;  /* 0x0000000d0a1b7224 */ /* 0x004fc800078e0214 */
[----:B------:R-:W-:-:S06]  /*31f0*/  IMAD.WIDE R26, R27, 0x8, R8 ;  /* 0x000000081b1a7825 */ /* 0x000fcc00078e0208 */
[----:B------:R-:W2:Y:S01]  /*3200*/  LDG.E.64 R26, desc[UR4][R26.64+-0x78] ;  /* 0xffff88041a1a7981 */ /* 0x000ea2000c1e1b00 */
[----:B------:R-:W-:Y:S01]  /*3210*/  R2UR UR7, R19 ;  /* 0x00000000130772ca */ /* 0x000fe200000e0000 */
[----:B------:R-:W-:-:S05]  /*3220*/  IMAD.WIDE R10, R15, 0x8, R6 ;  /* 0x000000080f0a7825 */ /* 0x000fca00078e0206 */
[----:B--2---:R0:W-:Y:S07]  /*3230*/  STG.E.64 desc[UR4][R10.64+-0x40], R26 ;  /* 0xffffc01a0a007986 */ /* 0x0041ee000c101b04 */
[----:B------:R-:W2:Y:S02]  /*3240*/  LD.E R24, desc[UR6][R4.64] ;  /* 0x0000000604187980 */ /* 0x000ea4000c101900 */
[----:B--2---:R-:W-:-:S05]  /*3250*/  IMAD R24, R24, R13, RZ ;  /* 0x0000000d18187224 */ /* 0x004fca00078e02ff */
[----:B------:R-:W-:-:S04]  /*3260*/  IADD3 R25, P3, PT, R24, R20, RZ ;  /* 0x0000001418197210 */ /* 0x000fc80007f7e0ff */
[----:B------:R-:W-:Y:S02]  /*3270*/  LEA.HI.X.SX32 R28, R24, R21, 0x1, P3 ;  /* 0x00000015181c7211 */ /* 0x000fe400018f0eff */
[----:B------:R-:W-:-:S04]  /*3280*/  LEA R24, P3, R25, R8, 0x3 ;  /* 0x0000000819187211 */ /* 0x000fc800078618ff */
[----:B------:R-:W-:-:S06]  /*3290*/  LEA.HI.X R25, R25, R9, R28, 0x3, P3 ;  /* 0x0000000919197211 */ /* 0x000fcc00018f1c1c */
[----:B------:R-:W2:Y:S04]  /*32a0*/  LDG.E.64 R24, desc[UR4][R24.64+-0x70] ;  /* 0xffff900418187981 */ /* 0x000ea8000c1e1b00 */
[----:B--2---:R1:W-:Y:S04]  /*32b0*/  STG.E.64 desc[UR4][R10.64+-0x38], R24 ;  /* 0xffffc8180a007986 */ /* 0x0043e8000c101b04 */
[----:B0-----:R-:W2:Y:S02]  /*32c0*/  LD.E R26, desc[UR6][R4.64] ;  /* 0x00000006041a7980 */ /* 0x001ea4000c101900 */
[----:B--2---:R-:W-:-:S05]  /*32d0*/  IMAD R26, R26, R13, RZ ;  /* 0x0000000d1a1a7224 */ /* 0x004fca00078e02ff */
[----:B------:R-:W-:-:S04]  /*32e0*/  IADD3 R27, P3, PT, R26, R20, RZ ;  /* 0x000000141a1b7210 */ /* 0x000fc80007f7e0ff */
[----:B------:R-:W-:Y:S02]  /*32f0*/  LEA.HI.X.SX32 R28, R26, R21, 0x1, P3 ;  /* 0x000000151a1c7211 */ /* 0x000fe400018f0eff */
[----:B------:R-:W-:-:S04]  /*3300*/  LEA R26, P3, R27, R8, 0x3 ;  /* 0x000000081b1a7211 */ /* 0x000fc800078618ff */
[----:B------:R-:W-:-:S06]  /*3310*/  LEA.HI.X R27, R27, R9, R28, 0x3, P3 ;  /* 0x000000091b1b7211 */ /* 0x000fcc00018f1c1c */
[----:B------:R-:W2:Y:S04]  /*3320*/  LDG.E.64 R26, desc[UR4][R26.64+-0x68] ;  /* 0xffff98041a1a7981 */ /* 0x000ea8000c1e1b00 */
[----:B--2---:R0:W-:Y:S04]  /*3330*/  STG.E.64 desc[UR4][R10.64+-0x30], R26 ;  /* 0xffffd01a0a007986 */ /* 0x0041e8000c101b04 */
[----:B-1----:R-:W2:Y:S02]  /*3340*/  LD.E R24, desc[UR6][R4.64] ;  /* 0x0000000604187980 */ /* 0x002ea4000c101900 */
        /* <DEDUP_REMOVED lines=101> */
[----:B------:R-:W2:Y:S01]  /*39a0*/  LDG.E.64 R24, desc[UR4][R24.64] ;  /* 0x0000000418187981 */ /* 0x000ea2000c1e1b00 */
[----:B------:R-:W-:Y:S01]  /*39b0*/  VIADD R22, R22, 0x10 ;  /* 0x0000001016167836 */ /* 0x000fe20000000000 */
[----:B------:R-:W-:Y:S01]  /*39c0*/  IADD3 R20, P4, PT, R20, 0x10, RZ ;  /* 0x0000001014147810 */ /* 0x000fe20007f9e0ff */
[----:B------:R-:W-:-:S03]  /*39d0*/  VIADD R15, R15, 0x10 ;  /* 0x000000100f0f7836 */ /* 0x000fc60000000000 */
[----:B------:R-:W-:Y:S01]  /*39e0*/  ISETP.NE.AND P3, PT, R22, RZ, PT ;  /* 0x000000ff1600720c */ /* 0x000fe20003f65270 */
[----:B------:R-:W-:Y:S01]  /*39f0*/  IMAD.X R21, RZ, RZ, R21, P4 ;  /* 0x000000ffff157224 */ /* 0x000fe200020e0615 */
[----:B--2---:R0:W-:Y:S11]  /*3a00*/  STG.E.64 desc[UR4][R10.64+0x38], R24 ;  /* 0x000038180a007986 */ /* 0x0041f6000c101b04 */
[----:B------:R-:W-:Y:S05]  /*3a10*/  @P3 BRA `(.L_x_48) ;  /* 0xfffffff400e03947 */ /* 0x000fea000383ffff */
[----:B------:R-:W-:Y:S05]  /*3a20*/  BSYNC.RECONVERGENT B1 ;  /* 0x0000000000017941 */ /* 0x000fea0003800200 */
.L_x_47:
[----:B------:R-:W-:-:S07]  /*3a30*/  IMAD.MOV.U32 R15, RZ, RZ, R0 ;  /* 0x000000ffff0f7224 */ /* 0x000fce00078e0000 */
.L_x_46:
[----:B------:R-:W1:Y:S02]  /*3a40*/  LDCU UR4, c[0x0][0x398] ;  /* 0x00007300ff0477ac */ /* 0x000e640008000800 */
[----:B-1----:R-:W-:-:S04]  /*3a50*/  ULOP3.LUT UR5, UR4, 0xf, URZ, 0xc0, !UPT ;  /* 0x0000000f04057892 */ /* 0x002fc8000f8ec0ff */
[----:B------:R-:W-:-:S09]  /*3a60*/  UISETP.NE.AND UP0, UPT, UR5, URZ, UPT ;  /* 0x000000ff0500728c */ /* 0x000fd2000bf05270 */
[----:B------:R-:W-:Y:S05]  /*3a70*/  BRA.U !UP0, `(.L_x_49) ;  /* 0x0000000908947547 */ /* 0x000fea000b800000 */
[----:B------:R-:W-:-:S04]  /*3a80*/  ULOP3.LUT UR4, UR4, 0x7, URZ, 0xc0, !UPT ;  /* 0x0000000704047892 */ /* 0x000fc8000f8ec0ff */
[----:B------:R-:W-:Y:S01]  /*3a90*/  UISETP.NE.AND UP0, UPT, UR4, URZ, UPT ;  /* 0x000000ff0400728c */ /* 0x000fe2000bf05270 */
[----:B------:R-:W-:Y:S10]  /*3aa0*/  @!P0 BRA `(.L_x_50) ;  /* 0x00000004002c8947 */ /* 0x000ff40003800000 */
[----:B------:R-:W-:Y:S01]  /*3ab0*/  R2UR UR4, R18 ;  /* 0x00000000120472ca */ /* 0x000fe200000e0000 */
[----:B------:R-:W1:Y:S01]  /*3ac0*/  LDC.64 R20, c[0x0][0x380] ;  /* 0x0000e000ff147b82 */ /* 0x000e620000000a00 */
[----:B------:R-:W-:-:S13]  /*3ad0*/  R2UR UR5, R19 ;  /* 0x00000000130572ca */ /* 0x000fda00000e0000 */
[----:B0-----:R-:W2:Y:S01]  /*3ae0*/  LD.E R10, desc[UR4][R4.64] ;  /* 0x00000004040a7980 */ /* 0x001ea2000c101900 */
[----:B------:R-:W-:Y:S01]  /*3af0*/  R2UR UR6, R18 ;  /* 0x00000000120672ca */ /* 0x000fe200000e0000 */
[----:B--2---:R-:W-:-:S04]  /*3b00*/  IMAD R11, R10, R13, R15 ;  /* 0x0000000d0a0b7224 */ /* 0x004fc800078e020f */
[----:B-1----:R-:W-:Y:S02]  /*3b10*/  IMAD.WIDE R20, R11, 0x8, R20 ;  /* 0x000000080b147825 */ /* 0x002fe400078e0214 */
[----:B------:R-:W0:Y:S04]  /*3b20*/  LDC.64 R10, c[0x0][0x3a8] ;  /* 0x0000ea00ff0a7b82 */ /* 0x000e280000000a00 */
[----:B------:R-:W2:Y:S01]  /*3b30*/  LDG.E.64 R20, desc[UR4][R20.64] ;  /* 0x0000000414147981 */ /* 0x000ea2000c1e1b00 */
[----:B------:R-:W-:Y:S01]  /*3b40*/  R2UR UR7, R19 ;  /* 0x00000000130772ca */ /* 0x000fe200000e0000 */
[----:B------:R-:W-:-:S04]  /*3b50*/  IMAD.IADD R25, R14, 0x1, R15 ;  /* 0x000000010e197824 */ /* 0x000fc800078e020f */
[----:B0-----:R-:W-:-:S05]  /*3b60*/  IMAD.WIDE R10, R25, 0x8, R10 ;  /* 0x00000008190a7825 */ /* 0x001fca00078e020a */
[----:B--2---:R0:W-:Y:S01]  /*3b70*/  STG.E.64 desc[UR4][R10.64], R20 ;  /* 0x000000140a007986 */ /* 0x0041e2000c101b04 */
[----:B------:R-:W1:Y:S03]  /*3b80*/  LDCU.64 UR4, c[0x0][0x380] ;  /* 0x00007000ff0477ac */ /* 0x000e660008000a00 */
[----:B------:R-:W2:Y:S02]  /*3b90*/  LD.E R22, desc[UR6][R4.64] ;  /* 0x0000000604167980 */ /* 0x000ea4000c101900 */
[----:B--2---:R-:W-:-:S05]  /*3ba0*/  IMAD R22, R22, R13, RZ ;  /* 0x0000000d16167224 */ /* 0x004fca00078e02ff */
[----:B------:R-:W-:-:S04]  /*3bb0*/  IADD3 R25, P3, PT, R15, R22, RZ ;  /* 0x000000160f197210 */ /* 0x000fc80007f7e0ff */
[----:B------:R-:W-:Y:S02]  /*3bc0*/  LEA.HI.X.SX32 R22, R22, RZ, 0x1, P3 ;  /* 0x000000ff16167211 */ /* 0x000fe400018f0eff */
[----:B-1----:R-:W-:-:S04]  /*3bd0*/  LEA R24, P3, R25, UR4, 0x3 ;  /* 0x0000000419187c11 */ /* 0x002fc8000f8618ff */
[----:B------:R-:W-:-:S06]  /*3be0*/  LEA.HI.X R25, R25, UR5, R22, 0x3, P3 ;  /* 0x0000000519197c11 */ /* 0x000fcc00098f1c16 */
[----:B------:R-:W2:Y:S01]  /*3bf0*/  LDG.E.64 R24, desc[UR6][R24.64+0x8] ;  /* 0x0000080618187981 */ /* 0x000ea2000c1e1b00 */
[----:B------:R-:W-:Y:S02]  /*3c00*/  R2UR UR8, R18 ;  /* 0x00000000120872ca */ /* 0x000fe400000e0000 */
[----:B------:R-:W-:Y:S01]  /*3c10*/  R2UR UR9, R19 ;  /* 0x00000000130972ca */ /* 0x000fe200000e0000 */
[----:B--2---:R1:W-:-:S12]  /*3c20*/  STG.E.64 desc[UR6][R10.64+0x8], R24 ;  /* 0x000008180a007986 */ /* 0x0043d8000c101b06 */
[----:B0-----:R-:W2:Y:S02]  /*3c30*/  LD.E R20, desc[UR8][R4.64] ;  /* 0x0000000804147980 */ /* 0x001ea4000c101900 */
[----:B--2---:R-:W-:-:S05]  /*3c40*/  IMAD R20, R20, R13, RZ ;  /* 0x0000000d14147224 */ /* 0x004fca00078e02ff */
[----:B------:R-:W-:-:S04]  /*3c50*/  IADD3 R21, P3, PT, R15, R20, RZ ;  /* 0x000000140f157210 */ /* 0x000fc80007f7e0ff */
[----:B------:R-:W-:Y:S02]  /*3c60*/  LEA.HI.X.SX32 R22, R20, RZ, 0x1, P3 ;  /* 0x000000ff14167211 */ /* 0x000fe400018f0eff */
[----:B------:R-:W-:-:S04]  /*3c70*/  LEA R20, P3, R21, UR4, 0x3 ;  /* 0x0000000415147c11 */ /* 0x000fc8000f8618ff */
[----:B------:R-:W-:-:S06]  /*3c80*/  LEA.HI.X R21, R21, UR5, R22, 0x3, P3 ;  /* 0x0000000515157c11 */ /* 0x000fcc00098f1c16 */
[----:B------:R-:W2:Y:S04]  /*3c90*/  LDG.E.64 R20, desc[UR6][R20.64+0x10] ;  /* 0x0000100614147981 */ /* 0x000ea8000c1e1b00 */
[----:B--2---:R0:W-:Y:S04]  /*3ca0*/  STG.E.64 desc[UR6][R10.64+0x10], R20 ;  /* 0x000010140a007986 */ /* 0x0041e8000c101b06 */
[----:B------:R-:W2:Y:S02]  /*3cb0*/  LD.E R22, desc[UR8][R4.64] ;  /* 0x0000000804167980 */ /* 0x000ea4000c101900 */
[----:B--2---:R-:W-:-:S05]  /*3cc0*/  IMAD R22, R22, R13, RZ ;  /* 0x0000000d16167224 */ /* 0x004fca00078e02ff */
[----:B-1----:R-:W-:-:S04]  /*3cd0*/  IADD3 R25, P3, PT, R15, R22, RZ ;  /* 0x000000160f197210 */ /* 0x002fc80007f7e0ff */
[----:B------:R-:W-:Y:S02]  /*3ce0*/  LEA.HI.X.SX32 R22, R22, RZ, 0x1, P3 ;  /* 0x000000ff16167211 */ /* 0x000fe400018f0eff */
[----:B------:R-:W-:-:S04]  /*3cf0*/  LEA R24, P3, R25, UR4, 0x3 ;  /* 0x0000000419187c11 */ /* 0x000fc8000f8618ff */
[----:B------:R-:W-:-:S06]  /*3d00*/  LEA.HI.X R25, R25, UR5, R22, 0x3, P3 ;  /* 0x0000000519197c11 */ /* 0x000fcc00098f1c16 */
[----:B------:R-:W2:Y:S04]  /*3d10*/  LDG.E.64 R24, desc[UR6][R24.64+0x18] ;  /* 0x0000180618187981 */ /* 0x000ea8000c1e1b00 */
[----:B--2---:R1:W-:Y:S04]  /*3d20*/  STG.E.64 desc[UR6][R10.64+0x18], R24 ;  /* 0x000018180a007986 */ /* 0x0043e8000c101b06 */
        /* <DEDUP_REMOVED lines=24> */
[----:B------:R-:W3:Y:S02]  /*3eb0*/  LD.E R22, desc[UR8][R4.64] ;  /* 0x0000000804167980 */ /* 0x000ee4000c101900 */
[----:B---3--:R-:W-:-:S05]  /*3ec0*/  IMAD R22, R22, R13, RZ ;  /* 0x0000000d16167224 */ /* 0x008fca00078e02ff */
[----:B-1----:R-:W-:-:S04]  /*3ed0*/  IADD3 R25, P3, PT, R15, R22, RZ ;  /* 0x000000160f197210 */ /* 0x002fc80007f7e0ff */
[----:B------:R-:W-:Y:S02]  /*3ee0*/  LEA.HI.X.SX32 R22, R22, RZ, 0x1, P3 ;  /* 0x000000ff16167211 */ /* 0x000fe400018f0eff */
[----:B------:R-:W-:-:S04]  /*3ef0*/  LEA R24, P3, R25, UR4, 0x3 ;  /* 0x0000000419187c11 */ /* 0x000fc8000f8618ff */
[----:B------:R-:W-:-:S06]  /*3f00*/  LEA.HI.X R25, R25, UR5, R22, 0x3, P3 ;  /* 0x0000000519197c11 */ /* 0x000fcc00098f1c16 */
[----:B------:R-:W3:Y:S01]  /*3f10*/  LDG.E.64 R24, desc[UR6][R24.64+0x38] ;  /* 0x0000380618187981 */ /* 0x000ee2000c1e1b00 */
[----:B------:R-:W-:Y:S01]  /*3f20*/  R2UR UR4, R18 ;  /* 0x00000000120472ca */ /* 0x000fe200000e0000 */
[----:B------:R-:W-:Y:S01]  /*3f30*/  VIADD R15, R15, 0x8 ;  /* 0x000000080f0f7836 */ /* 0x000fe20000000000 */
[----:B------:R-:W-:-:S13]  /*3f40*/  R2UR UR5, R19 ;  /* 0x00000000130572ca */ /* 0x000fda00000e0000 */
[----:B---3--:R2:W-:Y:S02]  /*3f50*/  STG.E.64 desc[UR4][R10.64+0x38], R24 ;  /* 0x000038180a007986 */ /* 0x0085e4000c101b04 */
.L_x_50:
[----:B------:R-:W-:Y:S05]  /*3f60*/  BRA.U !UP0, `(.L_x_49) ;  /* 0x0000000508587547 */ /* 0x000fea000b800000 */
[----:B------:R-:W-:Y:S01]  /*3f70*/  ISETP.NE.AND P3, PT, R3, RZ, PT ;  /* 0x000000ff0300720c */ /* 0x000fe20003f65270 */
[----:B------:R-:W-:-:S12]  /*3f80*/  @!P1 BRA `(.L_x_51) ;  /* 0x0000000000ac9947 */ /* 0x000fd80003800000 */
[----:B------:R-:W-:Y:S01]  /*3f90*/  R2UR UR4, R18 ;  /* 0x00000000120472ca */ /* 0x000fe200000e0000 */
[----:B--2---:R-:W1:Y:S01]  /*3fa0*/  LDC.64 R20, c[0x0][0x380] ;  /* 0x0000e000ff147b82 */ /* 0x004e620000000a00 */
        /* <DEDUP_REMOVED lines=36> */
[----:B------:R-:W2:Y:S01]  /*41f0*/  LDG.E.64 R24, desc[UR6][R24.64+0x18] ;  /* 0x0000180618187981 */ /* 0x000ea2000c1e1b00 */
[----:B------:R-:W-:Y:S01]  /*4200*/  R2UR UR4, R18 ;  /* 0x00000000120472ca */ /* 0x000fe200000e0000 */
[----:B------:R-:W-:Y:S01]  /*4210*/  VIADD R15, R15, 0x4 ;  /* 0x000000040f0f7836 */ /* 0x000fe20000000000 */
[----:B------:R-:W-:-:S13]  /*4220*/  R2UR UR5, R19 ;  /* 0x00000000130572ca */ /* 0x000fda00000e0000 */
[----:B--2---:R3:W-:Y:S02]  /*4230*/  STG.E.64 desc[UR4][R10.64+0x18], R24 ;  /* 0x000018180a007986 */ /* 0x0047e4000c101b04 */
.L_x_51:
[----:B------:R-:W-:Y:S05]  /*4240*/  @!P3 BRA `(.L_x_49) ;  /* 0x0000000000a0b947 */ /* 0x000fea0003800000 */
[----:B------:R-:W-:Y:S01]  /*4250*/  R2UR UR4, R18 ;  /* 0x00000000120472ca */ /* 0x000fe200000e0000 */
[----:B--23--:R-:W1:Y:S01]  /*4260*/  LDC.64 R20, c[0x0][0x380] ;  /* 0x0000e000ff147b82 */ /* 0x00ce620000000a00 */
[----:B------:R-:W-:-:S13]  /*4270*/  R2UR UR5, R19 ;  /* 0x00000000130572ca */ /* 0x000fda00000e0000 */
[----:B0-----:R-:W2:Y:S01]  /*4280*/  LD.E R10, desc[UR4][R4.64] ;  /* 0x00000004040a7980 */ /* 0x001ea2000c101900 */
[----:B------:R-:W-:Y:S01]  /*4290*/  ISETP.NE.AND P3, PT, R3, 0x1, PT ;  /* 0x000000010300780c */ /* 0x000fe20003f65270 */
[----:B--2---:R-:W-:-:S04]  /*42a0*/  IMAD R11, R10, R13, R15 ;  /* 0x0000000d0a0b7224 */ /* 0x004fc800078e020f */
[----:B-1----:R-:W-:Y:S02]  /*42b0*/  IMAD.WIDE R20, R11, 0x8, R20 ;  /* 0x000000080b147825 */ /* 0x002fe400078e0214 */
[----:B------:R-:W0:Y:S04]  /*42c0*/  LDC.64 R10, c[0x0][0x3a8] ;  /* 0x0000ea00ff0a7b82 */ /* 0x000e280000000a00 */
[----:B------:R-:W2:Y:S01]  /*42d0*/  LDG.E.64 R20, desc[UR4][R20.64] ;  /* 0x0000000414147981 */ /* 0x000ea2000c1e1b00 */
[----:B------:R-:W-:-:S04]  /*42e0*/  IMAD.IADD R25, R14, 0x1, R15 ;  /* 0x000000010e197824 */ /* 0x000fc800078e020f */
[----:B0-----:R-:W-:-:S05]  /*42f0*/  IMAD.WIDE R10, R25, 0x8, R10 ;  /* 0x00000008190a7825 */ /* 0x001fca00078e020a */
[----:B--2---:R1:W-:Y:S01]  /*4300*/  STG.E.64 desc[UR4][R10.64], R20 ;  /* 0x000000140a007986 */ /* 0x0043e2000c101b04 */
[----:B------:R-:W-:Y:S05]  /*4310*/  @!P3 BRA `(.L_x_49) ;  /* 0x00000000006cb947 */ /* 0x000fea0003800000 */
[----:B------:R-:W-:Y:S02]  /*4320*/  R2UR UR4, R18 ;  /* 0x00000000120472ca */ /* 0x000fe400000e0000 */
[----:B------:R-:W-:-:S13]  /*4330*/  R2UR UR5, R19 ;  /* 0x00000000130572ca */ /* 0x000fda00000e0000 */
[----:B------:R-:W2:Y:S01]  /*4340*/  LD.E R14, desc[UR4][R4.64] ;  /* 0x00000004040e7980 */ /* 0x000ea2000c101900 */
[----:B------:R-:W0:Y:S01]  /*4350*/  LDCU.64 UR4, c[0x0][0x380] ;  /* 0x00007000ff0477ac */ /* 0x000e220008000a00 */
[----:B------:R-:W-:Y:S02]  /*4360*/  R2UR UR6, R18 ;  /* 0x00000000120672ca */ /* 0x000fe400000e0000 */
[----:B------:R-:W-:Y:S01]  /*4370*/  R2UR UR7, R19 ;  /* 0x00000000130772ca */ /* 0x000fe200000e0000 */
[----:B--2---:R-:W-:-:S05]  /*4380*/  IMAD R14, R14, R13, RZ ;  /* 0x0000000d0e0e7224 */ /* 0x004fca00078e02ff */
[----:B-1----:R-:W-:-:S04]  /*4390*/  IADD3 R21, P3, PT, R14, R15, RZ ;  /* 0x0000000f0e157210 */ /* 0x002fc80007f7e0ff */
[----:B------:R-:W-:Y:S02]  /*43a0*/  LEA.HI.X.SX32 R14, R14, RZ, 0x1, P3 ;  /* 0x000000ff0e0e7211 */ /* 0x000fe400018f0eff */
[----:B0-----:R-:W-:-:S04]  /*43b0*/  LEA R20, P3, R21, UR4, 0x3 ;  /* 0x0000000415147c11 */ /* 0x001fc8000f8618ff */
[----:B------:R-:W-:-:S06]  /*43c0*/  LEA.HI.X R21, R21, UR5, R14, 0x3, P3 ;  /* 0x0000000515157c11 */ /* 0x000fcc00098f1c0e */
[----:B------:R-:W2:Y:S01]  /*43d0*/  LDG.E.64 R20, desc[UR6][R20.64+0x8] ;  /* 0x0000080614147981 */ /* 0x000ea2000c1e1b00 */
[----:B------:R-:W-:-:S03]  /*43e0*/  ISETP.NE.AND P3, PT, R3, 0x2, PT ;  /* 0x000000020300780c */ /* 0x000fc60003f65270 */
[----:B--2---:R4:W-:Y:S10]  /*43f0*/  STG.E.64 desc[UR6][R10.64+0x8], R20 ;  /* 0x000008140a007986 */ /* 0x0049f4000c101b06 */
[----:B------:R-:W-:Y:S05]  /*4400*/  @!P3 BRA `(.L_x_49) ;  /* 0x000000000030b947 */ /* 0x000fea0003800000 */
[----:B------:R-:W-:Y:S02]  /*4410*/  R2UR UR6, R18 ;  /* 0x00000000120672ca */ /* 0x000fe400000e0000 */
[----:B------:R-:W-:-:S13]  /*4420*/  R2UR UR7, R19 ;  /* 0x00000000130772ca */ /* 0x000fda00000e0000 */
[----:B------:R-:W2:Y:S02]  /*4430*/  LD.E R4, desc[UR6][R4.64] ;  /* 0x0000000604047980 */ /* 0x000ea4000c101900 */
[----:B--2---:R-:W-:-:S05]  /*4440*/  IMAD R14, R4, R13, RZ ;  /* 0x0000000d040e7224 */ /* 0x004fca00078e02ff */
[----:B------:R-:W-:-:S04]  /*4450*/  IADD3 R13, P3, PT, R14, R15, RZ ;  /* 0x0000000f0e0d7210 */ /* 0x000fc80007f7e0ff */
[----:B----4-:R-:W-:Y:S02]  /*4460*/  LEA.HI.X.SX32 R20, R14, RZ, 0x1, P3 ;  /* 0x000000ff0e147211 */ /* 0x010fe400018f0eff */
[----:B------:R-:W-:-:S04]  /*4470*/  LEA R14, P3, R13, UR4, 0x3 ;  /* 0x000000040d0e7c11 */ /* 0x000fc8000f8618ff */
[----:B------:R-:W-:-:S06]  /*4480*/  LEA.HI.X R15, R13, UR5, R20, 0x3, P3 ;  /* 0x000000050d0f7c11 */ /* 0x000fcc00098f1c14 */
[----:B------:R-:W2:Y:S01]  /*4490*/  LDG.E.64 R14, desc[UR6][R14.64+0x10] ;  /* 0x000010060e0e7981 */ /* 0x000ea2000c1e1b00 */
[----:B------:R-:W-:Y:S02]  /*44a0*/  R2UR UR4, R18 ;  /* 0x00000000120472ca */ /* 0x000fe400000e0000 */
[----:B------:R-:W-:-:S13]  /*44b0*/  R2UR UR5, R19 ;  /* 0x00000000130572ca */ /* 0x000fda00000e0000 */
[----:B--2---:R0:W-:Y:S02]  /*44c0*/  STG.E.64 desc[UR4][R10.64+0x10], R14 ;  /* 0x0000100e0a007986 */ /* 0x0041e4000c101b04 */
.L_x_49:
[----:B------:R-:W-:Y:S05]  /*44d0*/  @!P2 BRA `(.L_x_52) ;  /* 0xffffffe800f4a947 */ /* 0x000fea000383ffff */
.L_x_45:
[----:B------:R-:W-:Y:S05]  /*44e0*/  BSYNC.RECONVERGENT B0 ;  /* 0x0000000000007941 */ /* 0x000fea0003800200 */
.L_x_44:
[----:B------:R-:W-:Y:S01]  /*44f0*/  MOV R0, 0x10 ;  /* 0x0000001000007802 */ /* 0x000fe20000000f00 */
[----:B------:R-:W-:Y:S02]  /*4500*/  IMAD.MOV.U32 R4, RZ, RZ, R16 ;  /* 0x000000ffff047224 */ /* 0x000fe400078e0010 */
[----:B------:R-:W-:Y:S01]  /*4510*/  IMAD.MOV.U32 R5, RZ, RZ, R17 ;  /* 0x000000ffff057224 */ /* 0x000fe200078e0011 */
[----:B------:R0:W0:Y:S06]  /*4520*/  LDC.64 R2, c[0x4][R0] ;  /* 0x0100000000027b82 */ /* 0x00002c0000000a00 */
[----:B-1234-:R-:W-:-:S07]  /*4530*/  LEPC R20, `(.L_x_53) ;  /* 0x000000001014794e */ /* 0x01efce0000000000 */
[----:B0-----:R-:W-:Y:S05]  /*4540*/  CALL.ABS.NOINC R2 ;  /* 0x0000000002007343 */ /* 0x001fea0003c00000 */
.L_x_53:
[----:B------:R-:W-:Y:S05]  /*4550*/  EXIT ;  /* 0x000000000000794d */ /* 0x000fea0003800000 */
        .weak           $__internal_0_$__cuda_sm20_dsqrt_rn_f64_mediumpath_v1
        .type           $__internal_0_$__cuda_sm20_dsqrt_rn_f64_mediumpath_v1,@function
        .size           $__internal_0_$__cuda_sm20_dsqrt_rn_f64_mediumpath_v1,(.L_x_59 - $__internal_0_$__cuda_sm20_dsqrt_rn_f64_mediumpath_v1)
$__internal_0_$__cuda_sm20_dsqrt_rn_f64_mediumpath_v1:
[----:B------:R-:W-:Y:S01]  /*4560*/  ISETP.GE.U32.AND P0, PT, R28, -0x3400000, PT ;  /* 0xfcc000001c00780c */ /* 0x000fe20003f06070 */
[----:B------:R-:W-:Y:S01]  /*4570*/  BSSY.RECONVERGENT B3, `(.L_x_54) ;  /* 0x0000026000037945 */ /* 0x000fe20003800200 */
[----:B------:R-:W-:Y:S02]  /*4580*/  IMAD.MOV.U32 R26, RZ, RZ, R10 ;  /* 0x000000ffff1a7224 */ /* 0x000fe400078e000a */
[----:B------:R-:W-:Y:S02]  /*4590*/  IMAD.MOV.U32 R10, RZ, RZ, R30 ;  /* 0x000000ffff0a7224 */ /* 0x000fe400078e001e */
[----:B------:R-:W-:-:S07]  /*45a0*/  IMAD.MOV.U32 R11, RZ, RZ, R31 ;  /* 0x000000ffff0b7224 */ /* 0x000fce00078e001f */
[----:B------:R-:W-:Y:S05]  /*45b0*/  @!P0 BRA `(.L_x_55) ;  /* 0x0000000000208947 */ /* 0x000fea0003800000 */
[----:B------:R-:W-:-:S10]  /*45c0*/  DFMA.RM R20, R20, R26, R14 ;  /* 0x0000001a1414722b */ /* 0x000fd4000000400e */
[----:B------:R-:W-:-:S05]  /*45d0*/  IADD3 R14, P0, PT, R20, 0x1, RZ ;  /* 0x00000001140e7810 */ /* 0x000fca0007f1e0ff */
[----:B------:R-:W-:-:S06]  /*45e0*/  IMAD.X R15, RZ, RZ, R21, P0 ;  /* 0x000000ffff0f7224 */ /* 0x000fcc00000e0615 */
[----:B------:R-:W-:-:S08]  /*45f0*/  DFMA.RP R10, -R20, R14, R10 ;  /* 0x0000000e140a722b */ /* 0x000fd0000000810a */
[----:B------:R-:W-:-:S06]  /*4600*/  DSETP.GT.AND P0, PT, R10, RZ, PT ;  /* 0x000000ff0a00722a */ /* 0x000fcc0003f04000 */
[----:B------:R-:W-:Y:S02]  /*4610*/  FSEL R14, R14, R20, P0 ;  /* 0x000000140e0e7208 */ /* 0x000fe40000000000 */
[----:B------:R-:W-:Y:S01]  /*4620*/  FSEL R15, R15, R21, P0 ;  /* 0x000000150f0f7208 */ /* 0x000fe20000000000 */
[----:B------:R-:W-:Y:S06]  /*4630*/  BRA `(.L_x_56) ;  /* 0x0000000000647947 */ /* 0x000fec0003800000 */
.L_x_55:
[----:B------:R-:W-:-:S14]  /*4640*/  DSETP.NE.AND P0, PT, R10, RZ, PT ;  /* 0x000000ff0a00722a */ /* 0x000fdc0003f05000 */
[----:B------:R-:W-:Y:S05]  /*4650*/  @!P0 BRA `(.L_x_57) ;  /* 0x0000000000588947 */ /* 0x000fea0003800000 */
[----:B------:R-:W-:-:S13]  /*4660*/  ISETP.GE.AND P0, PT, R11, RZ, PT ;  /* 0x000000ff0b00720c */ /* 0x000fda0003f06270 */
[----:B------:R-:W-:Y:S02]  /*4670*/  @!P0 IMAD.MOV.U32 R14, RZ, RZ, 0x0 ;  /* 0x00000000ff0e8424 */ /* 0x000fe400078e00ff */
[----:B------:R-:W-:Y:S01]  /*4680*/  @!P0 IMAD.MOV.U32 R15, RZ, RZ, -0x80000 ;  /* 0xfff80000ff0f8424 */ /* 0x000fe200078e00ff */
[----:B------:R-:W-:Y:S06]  /*4690*/  @!P0 BRA `(.L_x_56) ;  /* 0x00000000004c8947 */ /* 0x000fec0003800000 */
[----:B------:R-:W-:-:S13]  /*46a0*/  ISETP.GT.AND P0, PT, R11, 0x7fefffff, PT ;  /* 0x7fefffff0b00780c */ /* 0x000fda0003f04270 */
[----:B------:R-:W-:Y:S05]  /*46b0*/  @P0 BRA `(.L_x_57) ;  /* 0x0000000000400947 */ /* 0x000fea0003800000 */
[----:B------:R-:W-:Y:S01]  /*46c0*/  DMUL R10, R10, 8.11296384146066816958e+31 ;  /* 0x469000000a0a7828 */ /* 0x000fe20000000000 */
[----:B------:R-:W-:Y:S02]  /*46d0*/  IMAD.MOV.U32 R14, RZ, RZ, RZ ;  /* 0x000000ffff0e7224 */ /* 0x000fe400078e00ff */
[----:B------:R-:W-:Y:S02]  /*46e0*/  IMAD.MOV.U32 R20, RZ, RZ, 0x0 ;  /* 0x00000000ff147424 */ /* 0x000fe400078e00ff */
[----:B------:R-:W-:Y:S01]  /*46f0*/  IMAD.MOV.U32 R21, RZ, RZ, 0x3fd80000 ;  /* 0x3fd80000ff157424 */ /* 0x000fe200078e00ff */
[----:B------:R-:W0:Y:S02]  /*4700*/  MUFU.RSQ64H R15, R11 ;  /* 0x0000000b000f7308 */ /* 0x000e240000001c00 */
[----:B0-----:R-:W-:-:S08]  /*4710*/  DMUL R26, R14, R14 ;  /* 0x0000000e0e1a7228 */ /* 0x001fd00000000000 */
[----:B------:R-:W-:-:S08]  /*4720*/  DFMA R26, R10, -R26, 1 ;  /* 0x3ff000000a1a742b */ /* 0x000fd0000000081a */
[----:B------:R-:W-:Y:S02]  /*4730*/  DFMA R20, R26, R20, 0.5 ;  /* 0x3fe000001a14742b */ /* 0x000fe40000000014 */
[----:B------:R-:W-:-:S08]  /*4740*/  DMUL R26, R14, R26 ;  /* 0x0000001a0e1a7228 */ /* 0x000fd00000000000 */
[----:B------:R-:W-:-:S08]  /*4750*/  DFMA R20, R20, R26, R14 ;  /* 0x0000001a1414722b */ /* 0x000fd0000000000e */
[----:B------:R-:W-:Y:S02]  /*4760*/  DMUL R14, R10, R20 ;  /* 0x000000140a0e7228 */ /* 0x000fe40000000000 */
[----:B------:R-:W-:-:S06]  /*4770*/  VIADD R21, R21, 0xfff00000 ;  /* 0xfff0000015157836 */ /* 0x000fcc0000000000 */
[----:B------:R-:W-:-:S08]  /*4780*/  DFMA R26, R14, -R14, R10 ;  /* 0x8000000e0e1a722b */ /* 0x000fd0000000000a */
[----:B------:R-:W-:-:S10]  /*4790*/  DFMA R14, R20, R26, R14 ;  /* 0x0000001a140e722b */ /* 0x000fd4000000000e */
[----:B------:R-:W-:Y:S01]  /*47a0*/  VIADD R15, R15, 0xfcb00000 ;  /* 0xfcb000000f0f7836 */ /* 0x000fe20000000000 */
[----:B------:R-:W-:Y:S06]  /*47b0*/  BRA `(.L_x_56) ;  /* 0x0000000000047947 */ /* 0x000fec0003800000 */
.L_x_57:
[----:B------:R-:W-:-:S11]  /*47c0*/  DADD R14, R10, R10 ;  /* 0x000000000a0e7229 */ /* 0x000fd6000000000a */
.L_x_56:
[----:B------:R-:W-:Y:S05]  /*47d0*/  BSYNC.RECONVERGENT B3 ;  /* 0x0000000000037941 */ /* 0x000fea0003800200 */
.L_x_54:
[----:B------:R-:W-:-:S04]  /*47e0*/  IMAD.MOV.U32 R13, RZ, RZ, 0x0 ;  /* 0x00000000ff0d7424 */ /* 0x000fc800078e00ff */
[----:B------:R-:W-:Y:S05]  /*47f0*/  RET.REL.NODEC R12 `(_Z3knnPdPiiiiiS_S_) ;  /* 0xffffffb80c007950 */ /* 0x000fea0003c3ffff */
.L_x_58:
[----:B------:R-:W-:-:S00]  /*4800*/  BRA `(.L_x_58) ;  /* 0xfffffffc00fc7947 */ /* 0x000fc0000383ffff */
[----:B------:R-:W-:-:S00]  /*4810*/  NOP ;  /* 0x0000000000007918 */ /* 0x000fc00000000000 */
        /* <DEDUP_REMOVED lines=14> */
.L_x_59:


//--------------------- .nv.global.init           --------------------------
	.section	.nv.global.init,"aw",@progbits
.nv.global.init:
	.type		$str,@object
	.size		$str,($str$1 - $str)
$str:
        /*0000*/ 	.byte	0x53, 0x74, 0x61, 0x72, 0x74, 0x20, 0x65, 0x6c, 0x65, 0x6d, 0x65, 0x6e, 0x74, 0x3a, 0x20, 0x25
        /*0010*/ 	.byte	0x64, 0x2c, 0x20, 0x45, 0x6e, 0x64, 0x20, 0x65, 0x6c, 0x65, 0x6d, 0x65, 0x6e, 0x74, 0x3a, 0x20
        /*0020*/ 	.byte	0x25, 0x64, 0x20, 0x6b, 0x3a, 0x20, 0x25, 0x64, 0x0a, 0x00
	.type		$str$1,@object
	.size		$str$1,(.L_1 - $str$1)
$str$1:
        /*002a*/ 	.byte	0x53, 0x74, 0x61, 0x72, 0x74, 0x20, 0x65, 0x6c, 0x65, 0x6d, 0x65, 0x6e, 0x74, 0x20, 0x63, 0x6f
        /*003a*/ 	.byte	0x70, 0x79, 0x3a, 0x20, 0x25, 0x64, 0x2c, 0x20, 0x45, 0x6e, 0x64, 0x20, 0x65, 0x6c, 0x65, 0x6d
        /*004a*/ 	.byte	0x65, 0x6e, 0x74, 0x20, 0x63, 0x6f, 0x70, 0x79, 0x3a, 0x20, 0x25, 0x64, 0x0a, 0x00
.L_1:


//--------------------- .nv.shared.reserved.0     --------------------------
	.section	.nv.shared.reserved.0,"aw",@nobits
	.weak		__nv_reservedSMEM_offset_0_alias
	.size		__nv_reservedSMEM_offset_0_alias, 0, 64
	.other		__nv_reservedSMEM_offset_0_alias,@"STO_CUDA_RESERVED_SHARED STV_DEFAULT"
__nv_reservedSMEM_offset_0_alias:
	.zero		0
	.zero		64


//--------------------- .nv.constant0._Z3knnPdPiiiiiS_S_ --------------------------
	.section	.nv.constant0._Z3knnPdPiiiiiS_S_,"a",@progbits
	.sectionflags	@""
	.align	4
.nv.constant0._Z3knnPdPiiiiiS_S_:
	.zero		944


//--------------------- SYMBOLS --------------------------

	.type		.nv.reservedSmem.offset0,@object
	.size		.nv.reservedSmem.offset0,0x4
	.type		malloc,@function
	.type		vprintf,@function
	.type		free,@function
